	.target	sm_90a

	.elftype	@"ET_EXEC"


//--------------------- .note.nv.tkinfo           --------------------------
	.section	.note.nv.tkinfo,"",@"SHT_NOTE"
	.sectionflags	@"SHF_NOTE_NV_TKINFO"
	.tkinfo
        /*0018*/ 	.word	0x00000002
        /*0030*/ 	.string	""
        /*0030*/ 	.string	"ptxas"
        /*0030*/ 	.string	"Cuda compilation tools, release 13.0, V13.0.88"
        /*0030*/ 	.string	"Build cuda_13.0.r13.0/compiler.36424714_0"
        /*0030*/ 	.string	"-arch sm_90a -m 64 "



//--------------------- .note.nv.cuinfo           --------------------------
	.section	.note.nv.cuinfo,"",@"SHT_NOTE"
	.sectionflags	@"SHF_NOTE_NV_CUINFO"
        /*0018*/ 	.short	0x0002
        /*001a*/ 	.short	0x005a
        /*001c*/ 	.short	0x0082
	.zero		2


//--------------------- .nv.info                  --------------------------
	.section	.nv.info,"",@"SHT_CUDA_INFO"
	.align	4


	//----- nvinfo : EIATTR_REGCOUNT
	.align		4
        /*0000*/ 	.byte	0x04, 0x2f
        /*0002*/ 	.short	(.L_15 - .L_14)
	.align		4
.L_14:
        /*0004*/ 	.word	index@(_ZN7cutlass13device_kernelINS_4gemm6kernel13GemmUniversalIN4cute5tupleIJiiiiEEENS1_10collective13CollectiveMmaINS1_34MainloopSm90TmaGmmaWarpSpecializedILi28ENS5_IJNS4_1CILi1EEESB_SB_EEENS1_32KernelTmaWarpSpecializedPingpongEEENS5_IJNSA_ILi64EEESF_NSA_ILi32EEEEEENS_6half_tENS5_IJSB_llEEESI_NS5_IJlSB_lEEENS4_8TiledMMAINS4_8MMA_AtomIJNS4_4SM904GMMA25MMA_64x64x16_F32F16F16_SSILNSO_5MajorE1ELSQ_0ELNSO_7ScaleInE1ELSR_1EEEEEENS4_6LayoutISC_NS5_IJNSA_ILi0EEESV_SV_EEEEENS5_IJNS4_10UnderscoreESY_SY_EEEEENS4_13SM90_TMA_LOADENS4_14ComposedLayoutINS4_7SwizzleILi3ELi4ELi3EEENS4_18smem_ptr_flag_bitsILi16EEENSU_INS5_IJSF_NSA_ILi8EEEEEENS5_IJSB_SF_EEEEEEEvNS4_8identityES11_NS12_INS13_ILi2ELi4ELi3EEES16_NSU_INS5_IJS17_SG_EEENS5_IJSG_SB_EEEEEEEvS1C_EENS_8epilogue10collective6detail29Sm90TmaWarpSpecializedAdapterINS1K_15DefaultEpilogueISI_SK_SK_NS1J_6thread17LinearCombinationISI_Li1EffLNS1O_9ScaleType4KindE0ELNS_15FloatRoundStyleE2ESI_EENS1_15EpilogueDefaultEEEEEvvEEEEvNT_6ParamsE)
        /*0008*/ 	.word	0x000000a8


	//----- nvinfo : EIATTR_FRAME_SIZE
	.align		4
.L_15:
        /*000c*/ 	.byte	0x04, 0x11
        /*000e*/ 	.short	(.L_17 - .L_16)
	.align		4
.L_16:
        /*0010*/ 	.word	index@(_ZN7cutlass13device_kernelINS_4gemm6kernel13GemmUniversalIN4cute5tupleIJiiiiEEENS1_10collective13CollectiveMmaINS1_34MainloopSm90TmaGmmaWarpSpecializedILi28ENS5_IJNS4_1CILi1EEESB_SB_EEENS1_32KernelTmaWarpSpecializedPingpongEEENS5_IJNSA_ILi64EEESF_NSA_ILi32EEEEEENS_6half_tENS5_IJSB_llEEESI_NS5_IJlSB_lEEENS4_8TiledMMAINS4_8MMA_AtomIJNS4_4SM904GMMA25MMA_64x64x16_F32F16F16_SSILNSO_5MajorE1ELSQ_0ELNSO_7ScaleInE1ELSR_1EEEEEENS4_6LayoutISC_NS5_IJNSA_ILi0EEESV_SV_EEEEENS5_IJNS4_10UnderscoreESY_SY_EEEEENS4_13SM90_TMA_LOADENS4_14ComposedLayoutINS4_7SwizzleILi3ELi4ELi3EEENS4_18smem_ptr_flag_bitsILi16EEENSU_INS5_IJSF_NSA_ILi8EEEEEENS5_IJSB_SF_EEEEEEEvNS4_8identityES11_NS12_INS13_ILi2ELi4ELi3EEES16_NSU_INS5_IJS17_SG_EEENS5_IJSG_SB_EEEEEEEvS1C_EENS_8epilogue10collective6detail29Sm90TmaWarpSpecializedAdapterINS1K_15DefaultEpilogueISI_SK_SK_NS1J_6thread17LinearCombinationISI_Li1EffLNS1O_9ScaleType4KindE0ELNS_15FloatRoundStyleE2ESI_EENS1_15EpilogueDefaultEEEEEvvEEEEvNT_6ParamsE)
        /*0014*/ 	.word	0x00000008


	//----- nvinfo : EIATTR_MIN_STACK_SIZE
	.align		4
.L_17:
        /*0018*/ 	.byte	0x04, 0x12
        /*001a*/ 	.short	(.L_19 - .L_18)
	.align		4
.L_18:
        /*001c*/ 	.word	index@(_ZN7cutlass13device_kernelINS_4gemm6kernel13GemmUniversalIN4cute5tupleIJiiiiEEENS1_10collective13CollectiveMmaINS1_34MainloopSm90TmaGmmaWarpSpecializedILi28ENS5_IJNS4_1CILi1EEESB_SB_EEENS1_32KernelTmaWarpSpecializedPingpongEEENS5_IJNSA_ILi64EEESF_NSA_ILi32EEEEEENS_6half_tENS5_IJSB_llEEESI_NS5_IJlSB_lEEENS4_8TiledMMAINS4_8MMA_AtomIJNS4_4SM904GMMA25MMA_64x64x16_F32F16F16_SSILNSO_5MajorE1ELSQ_0ELNSO_7ScaleInE1ELSR_1EEEEEENS4_6LayoutISC_NS5_IJNSA_ILi0EEESV_SV_EEEEENS5_IJNS4_10UnderscoreESY_SY_EEEEENS4_13SM90_TMA_LOADENS4_14ComposedLayoutINS4_7SwizzleILi3ELi4ELi3EEENS4_18smem_ptr_flag_bitsILi16EEENSU_INS5_IJSF_NSA_ILi8EEEEEENS5_IJSB_SF_EEEEEEEvNS4_8identityES11_NS12_INS13_ILi2ELi4ELi3EEES16_NSU_INS5_IJS17_SG_EEENS5_IJSG_SB_EEEEEEEvS1C_EENS_8epilogue10collective6detail29Sm90TmaWarpSpecializedAdapterINS1K_15DefaultEpilogueISI_SK_SK_NS1J_6thread17LinearCombinationISI_Li1EffLNS1O_9ScaleType4KindE0ELNS_15FloatRoundStyleE2ESI_EENS1_15EpilogueDefaultEEEEEvvEEEEvNT_6ParamsE)
        /*0020*/ 	.word	0x00000008
.L_19:


//--------------------- .nv.compat                --------------------------
	.section	.nv.compat,"",@"SHT_CUDA_COMPAT_INFO"
	.align	4
        /*0000*/ 	.byte	0x02, 0x09, 0x01, 0x00, 0x02, 0x02, 0x04, 0x00, 0x02, 0x05, 0x05, 0x00, 0x03, 0x07, 0x01, 0x01
        /*0010*/ 	.byte	0x02, 0x03, 0x01, 0x00, 0x02, 0x06, 0x01, 0x00, 0x04, 0x0b, 0x08, 0x00, 0x00, 0x00, 0x00, 0x00
        /*0020*/ 	.byte	0x00, 0x00, 0x00, 0x00


//--------------------- .nv.info._ZN7cutlass13device_kernelINS_4gemm6kernel13GemmUniversalIN4cute5tupleIJiiiiEEENS1_10collective13CollectiveMmaINS1_34MainloopSm90TmaGmmaWarpSpecializedILi28ENS5_IJNS4_1CILi1EEESB_SB_EEENS1_32KernelTmaWarpSpecializedPingpongEEENS5_IJNSA_ILi64EEESF_NSA_ILi32EEEEEENS_6half_tENS5_IJSB_llEEESI_NS5_IJlSB_lEEENS4_8TiledMMAINS4_8MMA_AtomIJNS4_4SM904GMMA25MMA_64x64x16_F32F16F16_SSILNSO_5MajorE1ELSQ_0ELNSO_7ScaleInE1ELSR_1EEEEEENS4_6LayoutISC_NS5_IJNSA_ILi0EEESV_SV_EEEEENS5_IJNS4_10UnderscoreESY_SY_EEEEENS4_13SM90_TMA_LOADENS4_14ComposedLayoutINS4_7SwizzleILi3ELi4ELi3EEENS4_18smem_ptr_flag_bitsILi16EEENSU_INS5_IJSF_NSA_ILi8EEEEEENS5_IJSB_SF_EEEEEEEvNS4_8identityES11_NS12_INS13_ILi2ELi4ELi3EEES16_NSU_INS5_IJS17_SG_EEENS5_IJSG_SB_EEEEEEEvS1C_EENS_8epilogue10collective6detail29Sm90TmaWarpSpecializedAdapterINS1K_15DefaultEpilogueISI_SK_SK_NS1J_6thread17LinearCombinationISI_Li1EffLNS1O_9ScaleType4KindE0ELNS_15FloatRoundStyleE2ESI_EENS1_15EpilogueDefaultEEEEEvvEEEEvNT_6ParamsE --------------------------
	.section	.nv.info._ZN7cutlass13device_kernelINS_4gemm6kernel13GemmUniversalIN4cute5tupleIJiiiiEEENS1_10collective13CollectiveMmaINS1_34MainloopSm90TmaGmmaWarpSpecializedILi28ENS5_IJNS4_1CILi1EEESB_SB_EEENS1_32KernelTmaWarpSpecializedPingpongEEENS5_IJNSA_ILi64EEESF_NSA_ILi32EEEEEENS_6half_tENS5_IJSB_llEEESI_NS5_IJlSB_lEEENS4_8TiledMMAINS4_8MMA_AtomIJNS4_4SM904GMMA25MMA_64x64x16_F32F16F16_SSILNSO_5MajorE1ELSQ_0ELNSO_7ScaleInE1ELSR_1EEEEEENS4_6LayoutISC_NS5_IJNSA_ILi0EEESV_SV_EEEEENS5_IJNS4_10UnderscoreESY_SY_EEEEENS4_13SM90_TMA_LOADENS4_14ComposedLayoutINS4_7SwizzleILi3ELi4ELi3EEENS4_18smem_ptr_flag_bitsILi16EEENSU_INS5_IJSF_NSA_ILi8EEEEEENS5_IJSB_SF_EEEEEEEvNS4_8identityES11_NS12_INS13_ILi2ELi4ELi3EEES16_NSU_INS5_IJS17_SG_EEENS5_IJSG_SB_EEEEEEEvS1C_EENS_8epilogue10collective6detail29Sm90TmaWarpSpecializedAdapterINS1K_15DefaultEpilogueISI_SK_SK_NS1J_6thread17LinearCombinationISI_Li1EffLNS1O_9ScaleType4KindE0ELNS_15FloatRoundStyleE2ESI_EENS1_15EpilogueDefaultEEEEEvvEEEEvNT_6ParamsE,"",@"SHT_CUDA_INFO"
	.sectionflags	@""
	.align	4


	//----- nvinfo : EIATTR_CUDA_API_VERSION
	.align		4
        /*0000*/ 	.byte	0x04, 0x37
        /*0002*/ 	.short	(.L_21 - .L_20)
.L_20:
        /*0004*/ 	.word	0x00000082


	//----- nvinfo : EIATTR_KPARAM_INFO
	.align		4
.L_21:
        /*0008*/ 	.byte	0x04, 0x17
        /*000a*/ 	.short	(.L_23 - .L_22)
.L_22:
        /*000c*/ 	.word	0x00000000
        /*0010*/ 	.short	0x0000
        /*0012*/ 	.short	0x0070
        /*0014*/ 	.byte	0x00, 0xf0, 0x01, 0x10


	//----- nvinfo : EIATTR_SPARSE_MMA_MASK
	.align		4
.L_23:
        /*0018*/ 	.byte	0x03, 0x50
        /*001a*/ 	.short	0x0000


	//----- nvinfo : EIATTR_MAXREG_COUNT
	.align		4
        /*001c*/ 	.byte	0x03, 0x1b
        /*001e*/ 	.short	0x00a8


	//----- nvinfo : EIATTR_NUM_BARRIERS
	.align		4
        /*0020*/ 	.byte	0x02, 0x4c
        /*0022*/ 	.byte	0x01
	.zero		1


	//----- nvinfo : EIATTR_EXTERNS
	.align		4
        /*0024*/ 	.byte	0x04, 0x0f
        /*0026*/ 	.short	(.L_25 - .L_24)


	//   ....[0]....
	.align		4
.L_24:
        /*0028*/ 	.word	index@(__assertfail)


	//----- nvinfo : EIATTR_ANNOTATIONS
	.align		4
.L_25:
        /*002c*/ 	.byte	0x04, 0x55
        /*002e*/ 	.short	(.L_27 - .L_26)


	//   ....[0]....
.L_26:
        /*0030*/ 	.word	0x00000001
        /*0034*/ 	.byte	0x00, 0x0e, 0x00, 0x00, 0x01, 0x00, 0x00, 0x00, 0x10, 0x44, 0x00, 0x00, 0x01, 0x00, 0x00, 0x00
        /*0044*/ 	.byte	0x00, 0x50, 0x00, 0x00


	//----- nvinfo : EIATTR_MERCURY_ISA_VERSION
	.align		4
.L_27:
        /*0048*/ 	.byte	0x03, 0x5f
        /*004a*/ 	.short	0x0101


	//----- nvinfo : EIATTR_INT_WARP_WIDE_INSTR_OFFSETS
	.align		4
        /*004c*/ 	.byte	0x04, 0x31
        /*004e*/ 	.short	(.L_29 - .L_28)


	//   ....[0]....
.L_28:
        /*0050*/ 	.word	0x00000710


	//   ....[1]....
        /*0054*/ 	.word	0x00000730


	//   ....[2]....
        /*0058*/ 	.word	0x000007b0


	//   ....[3]....
        /*005c*/ 	.word	0x000007c0


	//   ....[4]....
        /*0060*/ 	.word	0x000007d0


	//   ....[5]....
        /*0064*/ 	.word	0x000007f0


	//   ....[6]....
        /*0068*/ 	.word	0x00000880


	//   ....[7]....
        /*006c*/ 	.word	0x000008a0


	//----- nvinfo : EIATTR_COOP_GROUP_MASK_REGIDS
	.align		4
.L_29:
        /*0070*/ 	.byte	0x04, 0x29
        /*0072*/ 	.short	(.L_31 - .L_30)


	//   ....[0]....
.L_30:
        /*0074*/ 	.word	0xffffffff


	//   ....[1]....
        /*0078*/ 	.word	0xffffffff


	//   ....[2]....
        /*007c*/ 	.word	0xffffffff


	//   ....[3]....
        /*0080*/ 	.word	0xffffffff


	//   ....[4]....
        /*0084*/ 	.word	0xffffffff


	//   ....[5]....
        /*0088*/ 	.word	0xffffffff


	//----- nvinfo : EIATTR_COOP_GROUP_INSTR_OFFSETS
	.align		4
.L_31:
        /*008c*/ 	.byte	0x04, 0x28
        /*008e*/ 	.short	(.L_33 - .L_32)


	//   ....[0]....
.L_32:
        /*0090*/ 	.word	0x00000070


	//   ....[1]....
        /*0094*/ 	.word	0x00000080


	//   ....[2]....
        /*0098*/ 	.word	0x00000140


	//   ....[3]....
        /*009c*/ 	.word	0x00000600


	//   ....[4]....
        /*00a0*/ 	.word	0x00000640


	//   ....[5]....
        /*00a4*/ 	.word	0x00000690


	//----- nvinfo : EIATTR_REG_RECONFIG
	.align		4
.L_33:
        /*00a8*/ 	.byte	0x01, 0x54
	.zero		2


	//----- nvinfo : EIATTR_SYSCALL_OFFSETS
	.align		4
        /*00ac*/ 	.byte	0x04, 0x46
        /*00ae*/ 	.short	(.L_35 - .L_34)


	//   ....[0]....
.L_34:
        /*00b0*/ 	.word	0x00001920


	//----- nvinfo : EIATTR_MBARRIER_INSTR_OFFSETS
	.align		4
.L_35:
        /*00b4*/ 	.byte	0x04, 0x39
        /*00b6*/ 	.short	(.L_37 - .L_36)


	//   ....[0]....
.L_36:
        /*00b8*/ 	.word	0x00000260
        /*00bc*/ 	.word	0x000000ff
        /*00c0*/ 	.word	0x00000000
        /*00c4*/ 	.short	0x0100
        /*00c6*/ 	.byte	0x08
	.zero		1


	//   ....[1]....
        /*00c8*/ 	.word	0x00000270
        /*00cc*/ 	.word	0x000000ff
        /*00d0*/ 	.word	0x000000e0
        /*00d4*/ 	.short	0x0100
        /*00d6*/ 	.byte	0x08
	.zero		1


	//   ....[2]....
        /*00d8*/ 	.word	0x00000280
        /*00dc*/ 	.word	0x000000ff
        /*00e0*/ 	.word	0x00000008
        /*00e4*/ 	.short	0x0100
        /*00e6*/ 	.byte	0x08
	.zero		1


	//   ....[3]....
        /*00e8*/ 	.word	0x00000290
        /*00ec*/ 	.word	0x000000ff
        /*00f0*/ 	.word	0x000000e8
        /*00f4*/ 	.short	0x0100
        /*00f6*/ 	.byte	0x08
	.zero		1


	//   ....[4]....
        /*00f8*/ 	.word	0x000002a0
        /*00fc*/ 	.word	0x000000ff
        /*0100*/ 	.word	0x00000010
        /*0104*/ 	.short	0x0100
        /*0106*/ 	.byte	0x08
	.zero		1


	//   ....[5]....
        /*0108*/ 	.word	0x000002b0
        /*010c*/ 	.word	0x000000ff
        /*0110*/ 	.word	0x000000f0
        /*0114*/ 	.short	0x0100
        /*0116*/ 	.byte	0x08
	.zero		1


	//   ....[6]....
        /*0118*/ 	.word	0x000002c0
        /*011c*/ 	.word	0x000000ff
        /*0120*/ 	.word	0x00000018
        /*0124*/ 	.short	0x0100
        /*0126*/ 	.byte	0x08
	.zero		1


	//   ....[7]....
        /*0128*/ 	.word	0x000002d0
        /*012c*/ 	.word	0x000000ff
        /*0130*/ 	.word	0x000000f8
        /*0134*/ 	.short	0x0100
        /*0136*/ 	.byte	0x08
	.zero		1


	//   ....[8]....
        /*0138*/ 	.word	0x000002e0
        /*013c*/ 	.word	0x000000ff
        /*0140*/ 	.word	0x00000020
        /*0144*/ 	.short	0x0100
        /*0146*/ 	.byte	0x08
	.zero		1


	//   ....[9]....
        /*0148*/ 	.word	0x000002f0
        /*014c*/ 	.word	0x000000ff
        /*0150*/ 	.word	0x00000100
        /*0154*/ 	.short	0x0100
        /*0156*/ 	.byte	0x08
	.zero		1


	//   ....[10]....
        /*0158*/ 	.word	0x00000300
        /*015c*/ 	.word	0x000000ff
        /*0160*/ 	.word	0x00000028
        /*0164*/ 	.short	0x0100
        /*0166*/ 	.byte	0x08
	.zero		1


	//   ....[11]....
        /*0168*/ 	.word	0x00000310
        /*016c*/ 	.word	0x000000ff
        /*0170*/ 	.word	0x00000108
        /*0174*/ 	.short	0x0100
        /*0176*/ 	.byte	0x08
	.zero		1


	//   ....[12]....
        /*0178*/ 	.word	0x00000320
        /*017c*/ 	.word	0x000000ff
        /*0180*/ 	.word	0x00000030
        /*0184*/ 	.short	0x0100
        /*0186*/ 	.byte	0x08
	.zero		1


	//   ....[13]....
        /*0188*/ 	.word	0x00000330
        /*018c*/ 	.word	0x000000ff
        /*0190*/ 	.word	0x00000110
        /*0194*/ 	.short	0x0100
        /*0196*/ 	.byte	0x08
	.zero		1


	//   ....[14]....
        /*0198*/ 	.word	0x00000340
        /*019c*/ 	.word	0x000000ff
        /*01a0*/ 	.word	0x00000038
        /*01a4*/ 	.short	0x0100
        /*01a6*/ 	.byte	0x08
	.zero		1


	//   ....[15]....
        /*01a8*/ 	.word	0x00000350
        /*01ac*/ 	.word	0x000000ff
        /*01b0*/ 	.word	0x00000118
        /*01b4*/ 	.short	0x0100
        /*01b6*/ 	.byte	0x08
	.zero		1


	//   ....[16]....
        /*01b8*/ 	.word	0x00000360
        /*01bc*/ 	.word	0x000000ff
        /*01c0*/ 	.word	0x00000040
        /*01c4*/ 	.short	0x0100
        /*01c6*/ 	.byte	0x08
	.zero		1


	//   ....[17]....
        /*01c8*/ 	.word	0x00000370
        /*01cc*/ 	.word	0x000000ff
        /*01d0*/ 	.word	0x00000120
        /*01d4*/ 	.short	0x0100
        /*01d6*/ 	.byte	0x08
	.zero		1


	//   ....[18]....
        /*01d8*/ 	.word	0x00000380
        /*01dc*/ 	.word	0x000000ff
        /*01e0*/ 	.word	0x00000048
        /*01e4*/ 	.short	0x0100
        /*01e6*/ 	.byte	0x08
	.zero		1


	//   ....[19]....
        /*01e8*/ 	.word	0x00000390
        /*01ec*/ 	.word	0x000000ff
        /*01f0*/ 	.word	0x00000128
        /*01f4*/ 	.short	0x0100
        /*01f6*/ 	.byte	0x08
	.zero		1


	//   ....[20]....
        /*01f8*/ 	.word	0x000003a0
        /*01fc*/ 	.word	0x000000ff
        /*0200*/ 	.word	0x00000050
        /*0204*/ 	.short	0x0100
        /*0206*/ 	.byte	0x08
	.zero		1


	//   ....[21]....
        /*0208*/ 	.word	0x000003b0
        /*020c*/ 	.word	0x000000ff
        /*0210*/ 	.word	0x00000130
        /*0214*/ 	.short	0x0100
        /*0216*/ 	.byte	0x08
	.zero		1


	//   ....[22]....
        /*0218*/ 	.word	0x000003c0
        /*021c*/ 	.word	0x000000ff
        /*0220*/ 	.word	0x00000058
        /*0224*/ 	.short	0x0100
        /*0226*/ 	.byte	0x08
	.zero		1


	//   ....[23]....
        /*0228*/ 	.word	0x000003d0
        /*022c*/ 	.word	0x000000ff
        /*0230*/ 	.word	0x00000138
        /*0234*/ 	.short	0x0100
        /*0236*/ 	.byte	0x08
	.zero		1


	//   ....[24]....
        /*0238*/ 	.word	0x000003e0
        /*023c*/ 	.word	0x000000ff
        /*0240*/ 	.word	0x00000060
        /*0244*/ 	.short	0x0100
        /*0246*/ 	.byte	0x08
	.zero		1


	//   ....[25]....
        /*0248*/ 	.word	0x000003f0
        /*024c*/ 	.word	0x000000ff
        /*0250*/ 	.word	0x00000140
        /*0254*/ 	.short	0x0100
        /*0256*/ 	.byte	0x08
	.zero		1


	//   ....[26]....
        /*0258*/ 	.word	0x00000400
        /*025c*/ 	.word	0x000000ff
        /*0260*/ 	.word	0x00000068
        /*0264*/ 	.short	0x0100
        /*0266*/ 	.byte	0x08
	.zero		1


	//   ....[27]....
        /*0268*/ 	.word	0x00000410
        /*026c*/ 	.word	0x000000ff
        /*0270*/ 	.word	0x00000148
        /*0274*/ 	.short	0x0100
        /*0276*/ 	.byte	0x08
	.zero		1


	//   ....[28]....
        /*0278*/ 	.word	0x00000420
        /*027c*/ 	.word	0x000000ff
        /*0280*/ 	.word	0x00000070
        /*0284*/ 	.short	0x0100
        /*0286*/ 	.byte	0x08
	.zero		1


	//   ....[29]....
        /*0288*/ 	.word	0x00000430
        /*028c*/ 	.word	0x000000ff
        /*0290*/ 	.word	0x00000150
        /*0294*/ 	.short	0x0100
        /*0296*/ 	.byte	0x08
	.zero		1


	//   ....[30]....
        /*0298*/ 	.word	0x00000440
        /*029c*/ 	.word	0x000000ff
        /*02a0*/ 	.word	0x00000078
        /*02a4*/ 	.short	0x0100
        /*02a6*/ 	.byte	0x08
	.zero		1


	//   ....[31]....
        /*02a8*/ 	.word	0x00000450
        /*02ac*/ 	.word	0x000000ff
        /*02b0*/ 	.word	0x00000158
        /*02b4*/ 	.short	0x0100
        /*02b6*/ 	.byte	0x08
	.zero		1


	//   ....[32]....
        /*02b8*/ 	.word	0x00000460
        /*02bc*/ 	.word	0x000000ff
        /*02c0*/ 	.word	0x00000080
        /*02c4*/ 	.short	0x0100
        /*02c6*/ 	.byte	0x08
	.zero		1


	//   ....[33]....
        /*02c8*/ 	.word	0x00000470
        /*02cc*/ 	.word	0x000000ff
        /*02d0*/ 	.word	0x00000160
        /*02d4*/ 	.short	0x0100
        /*02d6*/ 	.byte	0x08
	.zero		1


	//   ....[34]....
        /*02d8*/ 	.word	0x00000480
        /*02dc*/ 	.word	0x000000ff
        /*02e0*/ 	.word	0x00000088
        /*02e4*/ 	.short	0x0100
        /*02e6*/ 	.byte	0x08
	.zero		1


	//   ....[35]....
        /*02e8*/ 	.word	0x00000490
        /*02ec*/ 	.word	0x000000ff
        /*02f0*/ 	.word	0x00000168
        /*02f4*/ 	.short	0x0100
        /*02f6*/ 	.byte	0x08
	.zero		1


	//   ....[36]....
        /*02f8*/ 	.word	0x000004a0
        /*02fc*/ 	.word	0x000000ff
        /*0300*/ 	.word	0x00000090
        /*0304*/ 	.short	0x0100
        /*0306*/ 	.byte	0x08
	.zero		1


	//   ....[37]....
        /*0308*/ 	.word	0x000004b0
        /*030c*/ 	.word	0x000000ff
        /*0310*/ 	.word	0x00000170
        /*0314*/ 	.short	0x0100
        /*0316*/ 	.byte	0x08
	.zero		1


	//   ....[38]....
        /*0318*/ 	.word	0x000004c0
        /*031c*/ 	.word	0x000000ff
        /*0320*/ 	.word	0x00000098
        /*0324*/ 	.short	0x0100
        /*0326*/ 	.byte	0x08
	.zero		1


	//   ....[39]....
        /*0328*/ 	.word	0x000004d0
        /*032c*/ 	.word	0x000000ff
        /*0330*/ 	.word	0x00000178
        /*0334*/ 	.short	0x0100
        /*0336*/ 	.byte	0x08
	.zero		1


	//   ....[40]....
        /*0338*/ 	.word	0x000004e0
        /*033c*/ 	.word	0x000000ff
        /*0340*/ 	.word	0x000000a0
        /*0344*/ 	.short	0x0100
        /*0346*/ 	.byte	0x08
	.zero		1


	//   ....[41]....
        /*0348*/ 	.word	0x000004f0
        /*034c*/ 	.word	0x000000ff
        /*0350*/ 	.word	0x00000180
        /*0354*/ 	.short	0x0100
        /*0356*/ 	.byte	0x08
	.zero		1


	//   ....[42]....
        /*0358*/ 	.word	0x00000500
        /*035c*/ 	.word	0x000000ff
        /*0360*/ 	.word	0x000000a8
        /*0364*/ 	.short	0x0100
        /*0366*/ 	.byte	0x08
	.zero		1


	//   ....[43]....
        /*0368*/ 	.word	0x00000510
        /*036c*/ 	.word	0x000000ff
        /*0370*/ 	.word	0x00000188
        /*0374*/ 	.short	0x0100
        /*0376*/ 	.byte	0x08
	.zero		1


	//   ....[44]....
        /*0378*/ 	.word	0x00000520
        /*037c*/ 	.word	0x000000ff
        /*0380*/ 	.word	0x000000b0
        /*0384*/ 	.short	0x0100
        /*0386*/ 	.byte	0x08
	.zero		1


	//   ....[45]....
        /*0388*/ 	.word	0x00000530
        /*038c*/ 	.word	0x000000ff
        /*0390*/ 	.word	0x00000190
        /*0394*/ 	.short	0x0100
        /*0396*/ 	.byte	0x08
	.zero		1


	//   ....[46]....
        /*0398*/ 	.word	0x00000540
        /*039c*/ 	.word	0x000000ff
        /*03a0*/ 	.word	0x000000b8
        /*03a4*/ 	.short	0x0100
        /*03a6*/ 	.byte	0x08
	.zero		1


	//   ....[47]....
        /*03a8*/ 	.word	0x00000550
        /*03ac*/ 	.word	0x000000ff
        /*03b0*/ 	.word	0x00000198
        /*03b4*/ 	.short	0x0100
        /*03b6*/ 	.byte	0x08
	.zero		1


	//   ....[48]....
        /*03b8*/ 	.word	0x00000560
        /*03bc*/ 	.word	0x000000ff
        /*03c0*/ 	.word	0x000000c0
        /*03c4*/ 	.short	0x0100
        /*03c6*/ 	.byte	0x08
	.zero		1


	//   ....[49]....
        /*03c8*/ 	.word	0x00000570
        /*03cc*/ 	.word	0x000000ff
        /*03d0*/ 	.word	0x000001a0
        /*03d4*/ 	.short	0x0100
        /*03d6*/ 	.byte	0x08
	.zero		1


	//   ....[50]....
        /*03d8*/ 	.word	0x00000580
        /*03dc*/ 	.word	0x000000ff
        /*03e0*/ 	.word	0x000000c8
        /*03e4*/ 	.short	0x0100
        /*03e6*/ 	.byte	0x08
	.zero		1


	//   ....[51]....
        /*03e8*/ 	.word	0x00000590
        /*03ec*/ 	.word	0x000000ff
        /*03f0*/ 	.word	0x000001a8
        /*03f4*/ 	.short	0x0100
        /*03f6*/ 	.byte	0x08
	.zero		1


	//   ....[52]....
        /*03f8*/ 	.word	0x000005a0
        /*03fc*/ 	.word	0x000000ff
        /*0400*/ 	.word	0x000000d0
        /*0404*/ 	.short	0x0100
        /*0406*/ 	.byte	0x08
	.zero		1


	//   ....[53]....
        /*0408*/ 	.word	0x000005b0
        /*040c*/ 	.word	0x000000ff
        /*0410*/ 	.word	0x000001b0
        /*0414*/ 	.short	0x0100
        /*0416*/ 	.byte	0x08
	.zero		1


	//   ....[54]....
        /*0418*/ 	.word	0x000005c0
        /*041c*/ 	.word	0x000000ff
        /*0420*/ 	.word	0x000000d8
        /*0424*/ 	.short	0x0100
        /*0426*/ 	.byte	0x08
	.zero		1


	//   ....[55]....
        /*0428*/ 	.word	0x000005d0
        /*042c*/ 	.word	0x000000ff
        /*0430*/ 	.word	0x000001b8
        /*0434*/ 	.short	0x0100
        /*0436*/ 	.byte	0x08
	.zero		1


	//   ....[56]....
        /*0438*/ 	.word	0x000008e0
        /*043c*/ 	.word	0x000000ff
        /*0440*/ 	.word	0x000001f0
        /*0444*/ 	.short	0x0100
        /*0446*/ 	.byte	0x08
	.zero		1


	//   ....[57]....
        /*0448*/ 	.word	0x00000950
        /*044c*/ 	.word	0x000000ff
        /*0450*/ 	.word	0x000001f8
        /*0454*/ 	.short	0x0100
        /*0456*/ 	.byte	0x08
	.zero		1


	//   ....[58]....
        /*0458*/ 	.word	0x00000970
        /*045c*/ 	.word	0x000000ff
        /*0460*/ 	.word	0x000001d0
        /*0464*/ 	.short	0x0100
        /*0466*/ 	.byte	0x09
	.zero		1


	//   ....[59]....
        /*0468*/ 	.word	0x00000980
        /*046c*/ 	.word	0x000000ff
        /*0470*/ 	.word	0x000001d8
        /*0474*/ 	.short	0x0100
        /*0476*/ 	.byte	0x09
	.zero		1


	//   ....[60]....
        /*0478*/ 	.word	0x00000990
        /*047c*/ 	.word	0x000000ff
        /*0480*/ 	.word	0x000001e0
        /*0484*/ 	.short	0x0100
        /*0486*/ 	.byte	0x09
	.zero		1


	//   ....[61]....
        /*0488*/ 	.word	0x000009a0
        /*048c*/ 	.word	0x000000ff
        /*0490*/ 	.word	0x000001e8
        /*0494*/ 	.short	0x0100
        /*0496*/ 	.byte	0x09
	.zero		1


	//   ....[62]....
        /*0498*/ 	.word	0x00001800
        /*049c*/ 	.word	0x0000003d
        /*04a0*/ 	.word	0x00000000
        /*04a4*/ 	.short	0x010a
        /*04a6*/ 	.byte	0x2a
	.zero		1


	//   ....[63]....
        /*04a8*/ 	.word	0x000019a0
        /*04ac*/ 	.word	0x00000003
        /*04b0*/ 	.word	0x00000000
        /*04b4*/ 	.short	0x010a
        /*04b6*/ 	.byte	0x3f
	.zero		1


	//   ....[64]....
        /*04b8*/ 	.word	0x000019e0
        /*04bc*/ 	.word	0x00000003
        /*04c0*/ 	.word	0x00000000
        /*04c4*/ 	.short	0x010a
        /*04c6*/ 	.byte	0x3f
	.zero		1


	//   ....[65]....
        /*04c8*/ 	.word	0x00001be0
        /*04cc*/ 	.word	0x000000ff
        /*04d0*/ 	.word	0x00000000
        /*04d4*/ 	.short	0x010a
        /*04d6*/ 	.byte	0x04
	.zero		1


	//   ....[66]....
        /*04d8*/ 	.word	0x00001c20
        /*04dc*/ 	.word	0x000000ff
        /*04e0*/ 	.word	0x00000000
        /*04e4*/ 	.short	0x010a
        /*04e6*/ 	.byte	0x04
	.zero		1


	//   ....[67]....
        /*04e8*/ 	.word	0x00001d80
        /*04ec*/ 	.word	0x000000ff
        /*04f0*/ 	.word	0x00000000
        /*04f4*/ 	.short	0x0101
        /*04f6*/ 	.byte	0x04
	.zero		1


	//   ....[68]....
        /*04f8*/ 	.word	0x00001e70
        /*04fc*/ 	.word	0x0000003e
        /*0500*/ 	.word	0x00000000
        /*0504*/ 	.short	0x0101
        /*0506*/ 	.byte	0x2f
	.zero		1


	//   ....[69]....
        /*0508*/ 	.word	0x00001f40
        /*050c*/ 	.word	0x000000ff
        /*0510*/ 	.word	0x00000000
        /*0514*/ 	.short	0x0101
        /*0516*/ 	.byte	0x04
	.zero		1


	//   ....[70]....
        /*0518*/ 	.word	0x00001ff0
        /*051c*/ 	.word	0x0000003d
        /*0520*/ 	.word	0x00000010
        /*0524*/ 	.short	0x010a
        /*0526*/ 	.byte	0x2a
	.zero		1


	//   ....[71]....
        /*0528*/ 	.word	0x00004430
        /*052c*/ 	.word	0x00000040
        /*0530*/ 	.word	0x00000000
        /*0534*/ 	.short	0x0101
        /*0536*/ 	.byte	0x2f
	.zero		1


	//   ....[72]....
        /*0538*/ 	.word	0x00004d90
        /*053c*/ 	.word	0x0000000a
        /*0540*/ 	.word	0x000000e0
        /*0544*/ 	.short	0x010a
        /*0546*/ 	.byte	0x3f
	.zero		1


	//   ....[73]....
        /*0548*/ 	.word	0x00005120
        /*054c*/ 	.word	0x00000002
        /*0550*/ 	.word	0x000001f8
        /*0554*/ 	.short	0x0101
        /*0556*/ 	.byte	0x3f
	.zero		1


	//   ....[74]....
        /*0558*/ 	.word	0x00005890
        /*055c*/ 	.word	0x00000007
        /*0560*/ 	.word	0x00000000
        /*0564*/ 	.short	0x010a
        /*0566*/ 	.byte	0x3f
	.zero		1


	//   ....[75]....
        /*0568*/ 	.word	0x00005910
        /*056c*/ 	.word	0x00000009
        /*0570*/ 	.word	0x00000000
        /*0574*/ 	.short	0x010a
        /*0576*/ 	.byte	0x3f
	.zero		1


	//   ....[76]....
        /*0578*/ 	.word	0x000059a0
        /*057c*/ 	.word	0x00000006
        /*0580*/ 	.word	0x00000000
        /*0584*/ 	.short	0x010a
        /*0586*/ 	.byte	0x3f
	.zero		1


	//   ....[77]....
        /*0588*/ 	.word	0x00005a30
        /*058c*/ 	.word	0x00000009
        /*0590*/ 	.word	0x00000000
        /*0594*/ 	.short	0x010a
        /*0596*/ 	.byte	0x3f
	.zero		1


	//   ....[78]....
        /*0598*/ 	.word	0x00005ac0
        /*059c*/ 	.word	0x00000006
        /*05a0*/ 	.word	0x00000000
        /*05a4*/ 	.short	0x010a
        /*05a6*/ 	.byte	0x3f
	.zero		1


	//   ....[79]....
        /*05a8*/ 	.word	0x00005b50
        /*05ac*/ 	.word	0x00000009
        /*05b0*/ 	.word	0x00000000
        /*05b4*/ 	.short	0x010a
        /*05b6*/ 	.byte	0x3f
	.zero		1


	//   ....[80]....
        /*05b8*/ 	.word	0x00005be0
        /*05bc*/ 	.word	0x00000006
        /*05c0*/ 	.word	0x00000000
        /*05c4*/ 	.short	0x010a
        /*05c6*/ 	.byte	0x3f
	.zero		1


	//   ....[81]....
        /*05c8*/ 	.word	0x00005c70
        /*05cc*/ 	.word	0x00000009
        /*05d0*/ 	.word	0x00000000
        /*05d4*/ 	.short	0x010a
        /*05d6*/ 	.byte	0x3f
	.zero		1


	//   ....[82]....
        /*05d8*/ 	.word	0x00005d00
        /*05dc*/ 	.word	0x00000006
        /*05e0*/ 	.word	0x00000000
        /*05e4*/ 	.short	0x010a
        /*05e6*/ 	.byte	0x3f
	.zero		1


	//   ....[83]....
        /*05e8*/ 	.word	0x00005d90
        /*05ec*/ 	.word	0x00000009
        /*05f0*/ 	.word	0x00000000
        /*05f4*/ 	.short	0x010a
        /*05f6*/ 	.byte	0x3f
	.zero		1


	//   ....[84]....
        /*05f8*/ 	.word	0x00005e20
        /*05fc*/ 	.word	0x00000006
        /*0600*/ 	.word	0x00000000
        /*0604*/ 	.short	0x010a
        /*0606*/ 	.byte	0x3f
	.zero		1


	//   ....[85]....
        /*0608*/ 	.word	0x00005eb0
        /*060c*/ 	.word	0x00000009
        /*0610*/ 	.word	0x00000000
        /*0614*/ 	.short	0x010a
        /*0616*/ 	.byte	0x3f
	.zero		1


	//   ....[86]....
        /*0618*/ 	.word	0x00005f40
        /*061c*/ 	.word	0x00000006
        /*0620*/ 	.word	0x00000000
        /*0624*/ 	.short	0x010a
        /*0626*/ 	.byte	0x3f
	.zero		1


	//   ....[87]....
        /*0628*/ 	.word	0x00005fd0
        /*062c*/ 	.word	0x00000009
        /*0630*/ 	.word	0x00000000
        /*0634*/ 	.short	0x010a
        /*0636*/ 	.byte	0x3f
	.zero		1


	//   ....[88]....
        /*0638*/ 	.word	0x00006060
        /*063c*/ 	.word	0x00000006
        /*0640*/ 	.word	0x00000000
        /*0644*/ 	.short	0x010a
        /*0646*/ 	.byte	0x3f
	.zero		1


	//   ....[89]....
        /*0648*/ 	.word	0x000060f0
        /*064c*/ 	.word	0x00000009
        /*0650*/ 	.word	0x00000000
        /*0654*/ 	.short	0x010a
        /*0656*/ 	.byte	0x3f
	.zero		1


	//   ....[90]....
        /*0658*/ 	.word	0x00006180
        /*065c*/ 	.word	0x00000006
        /*0660*/ 	.word	0x00000000
        /*0664*/ 	.short	0x010a
        /*0666*/ 	.byte	0x3f
	.zero		1


	//   ....[91]....
        /*0668*/ 	.word	0x00006210
        /*066c*/ 	.word	0x00000009
        /*0670*/ 	.word	0x00000000
        /*0674*/ 	.short	0x010a
        /*0676*/ 	.byte	0x3f
	.zero		1


	//   ....[92]....
        /*0678*/ 	.word	0x000062a0
        /*067c*/ 	.word	0x00000006
        /*0680*/ 	.word	0x00000000
        /*0684*/ 	.short	0x010a
        /*0686*/ 	.byte	0x3f
	.zero		1


	//   ....[93]....
        /*0688*/ 	.word	0x00006330
        /*068c*/ 	.word	0x00000009
        /*0690*/ 	.word	0x00000000
        /*0694*/ 	.short	0x010a
        /*0696*/ 	.byte	0x3f
	.zero		1


	//   ....[94]....
        /*0698*/ 	.word	0x000063c0
        /*069c*/ 	.word	0x00000006
        /*06a0*/ 	.word	0x00000000
        /*06a4*/ 	.short	0x010a
        /*06a6*/ 	.byte	0x3f
	.zero		1


	//   ....[95]....
        /*06a8*/ 	.word	0x00006450
        /*06ac*/ 	.word	0x00000009
        /*06b0*/ 	.word	0x00000000
        /*06b4*/ 	.short	0x010a
        /*06b6*/ 	.byte	0x3f
	.zero		1


	//   ....[96]....
        /*06b8*/ 	.word	0x000064e0
        /*06bc*/ 	.word	0x00000006
        /*06c0*/ 	.word	0x00000000
        /*06c4*/ 	.short	0x010a
        /*06c6*/ 	.byte	0x3f
	.zero		1


	//   ....[97]....
        /*06c8*/ 	.word	0x00006570
        /*06cc*/ 	.word	0x00000009
        /*06d0*/ 	.word	0x00000000
        /*06d4*/ 	.short	0x010a
        /*06d6*/ 	.byte	0x3f
	.zero		1


	//   ....[98]....
        /*06d8*/ 	.word	0x00006600
        /*06dc*/ 	.word	0x00000006
        /*06e0*/ 	.word	0x00000000
        /*06e4*/ 	.short	0x010a
        /*06e6*/ 	.byte	0x3f
	.zero		1


	//   ....[99]....
        /*06e8*/ 	.word	0x00006690
        /*06ec*/ 	.word	0x00000009
        /*06f0*/ 	.word	0x00000000
        /*06f4*/ 	.short	0x010a
        /*06f6*/ 	.byte	0x3f
	.zero		1


	//   ....[100]....
        /*06f8*/ 	.word	0x00006720
        /*06fc*/ 	.word	0x00000006
        /*0700*/ 	.word	0x00000000
        /*0704*/ 	.short	0x010a
        /*0706*/ 	.byte	0x3f
	.zero		1


	//   ....[101]....
        /*0708*/ 	.word	0x000067b0
        /*070c*/ 	.word	0x00000003
        /*0710*/ 	.word	0x00000000
        /*0714*/ 	.short	0x010a
        /*0716*/ 	.byte	0x3f
	.zero		1


	//   ....[102]....
        /*0718*/ 	.word	0x00006810
        /*071c*/ 	.word	0x0000003f
        /*0720*/ 	.word	0x00000000
        /*0724*/ 	.short	0x010a
        /*0726*/ 	.byte	0x3f
	.zero		1


	//   ....[103]....
        /*0728*/ 	.word	0x00006860
        /*072c*/ 	.word	0x00000003
        /*0730*/ 	.word	0x00000000
        /*0734*/ 	.short	0x010a
        /*0736*/ 	.byte	0x3f
	.zero		1


	//   ....[104]....
        /*0738*/ 	.word	0x000068c0
        /*073c*/ 	.word	0x00000004
        /*0740*/ 	.word	0x00000000
        /*0744*/ 	.short	0x010a
        /*0746*/ 	.byte	0x3f
	.zero		1


	//   ....[105]....
        /*0748*/ 	.word	0x00006910
        /*074c*/ 	.word	0x0000003f
        /*0750*/ 	.word	0x00000010
        /*0754*/ 	.short	0x010a
        /*0756*/ 	.byte	0x3f
	.zero		1


	//   ....[106]....
        /*0758*/ 	.word	0x000069e0
        /*075c*/ 	.word	0x0000000a
        /*0760*/ 	.word	0x000000e0
        /*0764*/ 	.short	0x010a
        /*0766*/ 	.byte	0x3f
	.zero		1


	//   ....[107]....
        /*0768*/ 	.word	0x00006ab0
        /*076c*/ 	.word	0x00000007
        /*0770*/ 	.word	0x00000000
        /*0774*/ 	.short	0x010a
        /*0776*/ 	.byte	0x3f
	.zero		1


	//   ....[108]....
        /*0778*/ 	.word	0x00006b00
        /*077c*/ 	.word	0x00000009
        /*0780*/ 	.word	0x00000000
        /*0784*/ 	.short	0x010a
        /*0786*/ 	.byte	0x3f
	.zero		1


	//   ....[109]....
        /*0788*/ 	.word	0x00006b50
        /*078c*/ 	.word	0x00000006
        /*0790*/ 	.word	0x00000000
        /*0794*/ 	.short	0x010a
        /*0796*/ 	.byte	0x3f
	.zero		1


	//   ....[110]....
        /*0798*/ 	.word	0x00006ba0
        /*079c*/ 	.word	0x00000009
        /*07a0*/ 	.word	0x00000000
        /*07a4*/ 	.short	0x010a
        /*07a6*/ 	.byte	0x3f
	.zero		1


	//   ....[111]....
        /*07a8*/ 	.word	0x00006bf0
        /*07ac*/ 	.word	0x00000006
        /*07b0*/ 	.word	0x00000000
        /*07b4*/ 	.short	0x010a
        /*07b6*/ 	.byte	0x3f
	.zero		1


	//   ....[112]....
        /*07b8*/ 	.word	0x00006c40
        /*07bc*/ 	.word	0x00000009
        /*07c0*/ 	.word	0x00000000
        /*07c4*/ 	.short	0x010a
        /*07c6*/ 	.byte	0x3f
	.zero		1


	//   ....[113]....
        /*07c8*/ 	.word	0x00006c90
        /*07cc*/ 	.word	0x00000006
        /*07d0*/ 	.word	0x00000000
        /*07d4*/ 	.short	0x010a
        /*07d6*/ 	.byte	0x3f
	.zero		1


	//   ....[114]....
        /*07d8*/ 	.word	0x00006ce0
        /*07dc*/ 	.word	0x00000009
        /*07e0*/ 	.word	0x00000000
        /*07e4*/ 	.short	0x010a
        /*07e6*/ 	.byte	0x3f
	.zero		1


	//   ....[115]....
        /*07e8*/ 	.word	0x00006d30
        /*07ec*/ 	.word	0x00000006
        /*07f0*/ 	.word	0x00000000
        /*07f4*/ 	.short	0x010a
        /*07f6*/ 	.byte	0x3f
	.zero		1


	//   ....[116]....
        /*07f8*/ 	.word	0x00006d80
        /*07fc*/ 	.word	0x00000009
        /*0800*/ 	.word	0x00000000
        /*0804*/ 	.short	0x010a
        /*0806*/ 	.byte	0x3f
	.zero		1


	//   ....[117]....
        /*0808*/ 	.word	0x00006dd0
        /*080c*/ 	.word	0x00000006
        /*0810*/ 	.word	0x00000000
        /*0814*/ 	.short	0x010a
        /*0816*/ 	.byte	0x3f
	.zero		1


	//   ....[118]....
        /*0818*/ 	.word	0x00006e20
        /*081c*/ 	.word	0x00000009
        /*0820*/ 	.word	0x00000000
        /*0824*/ 	.short	0x010a
        /*0826*/ 	.byte	0x3f
	.zero		1


	//   ....[119]....
        /*0828*/ 	.word	0x00006e70
        /*082c*/ 	.word	0x00000006
        /*0830*/ 	.word	0x00000000
        /*0834*/ 	.short	0x010a
        /*0836*/ 	.byte	0x3f
	.zero		1


	//   ....[120]....
        /*0838*/ 	.word	0x00006ec0
        /*083c*/ 	.word	0x00000009
        /*0840*/ 	.word	0x00000000
        /*0844*/ 	.short	0x010a
        /*0846*/ 	.byte	0x3f
	.zero		1


	//   ....[121]....
        /*0848*/ 	.word	0x00006f10
        /*084c*/ 	.word	0x00000006
        /*0850*/ 	.word	0x00000000
        /*0854*/ 	.short	0x010a
        /*0856*/ 	.byte	0x3f
	.zero		1


	//   ....[122]....
        /*0858*/ 	.word	0x00006f60
        /*085c*/ 	.word	0x00000009
        /*0860*/ 	.word	0x00000000
        /*0864*/ 	.short	0x010a
        /*0866*/ 	.byte	0x3f
	.zero		1


	//   ....[123]....
        /*0868*/ 	.word	0x00006fb0
        /*086c*/ 	.word	0x00000006
        /*0870*/ 	.word	0x00000000
        /*0874*/ 	.short	0x010a
        /*0876*/ 	.byte	0x3f
	.zero		1


	//   ....[124]....
        /*0878*/ 	.word	0x00007000
        /*087c*/ 	.word	0x00000009
        /*0880*/ 	.word	0x00000000
        /*0884*/ 	.short	0x010a
        /*0886*/ 	.byte	0x3f
	.zero		1


	//   ....[125]....
        /*0888*/ 	.word	0x00007050
        /*088c*/ 	.word	0x00000006
        /*0890*/ 	.word	0x00000000
        /*0894*/ 	.short	0x010a
        /*0896*/ 	.byte	0x3f
	.zero		1


	//   ....[126]....
        /*0898*/ 	.word	0x000070a0
        /*089c*/ 	.word	0x00000009
        /*08a0*/ 	.word	0x00000000
        /*08a4*/ 	.short	0x010a
        /*08a6*/ 	.byte	0x3f
	.zero		1


	//   ....[127]....
        /*08a8*/ 	.word	0x000070f0
        /*08ac*/ 	.word	0x00000006
        /*08b0*/ 	.word	0x00000000
        /*08b4*/ 	.short	0x010a
        /*08b6*/ 	.byte	0x3f
	.zero		1


	//   ....[128]....
        /*08b8*/ 	.word	0x00007140
        /*08bc*/ 	.word	0x00000009
        /*08c0*/ 	.word	0x00000000
        /*08c4*/ 	.short	0x010a
        /*08c6*/ 	.byte	0x3f
	.zero		1


	//   ....[129]....
        /*08c8*/ 	.word	0x00007190
        /*08cc*/ 	.word	0x00000006
        /*08d0*/ 	.word	0x00000000
        /*08d4*/ 	.short	0x010a
        /*08d6*/ 	.byte	0x3f
	.zero		1


	//   ....[130]....
        /*08d8*/ 	.word	0x000071e0
        /*08dc*/ 	.word	0x00000009
        /*08e0*/ 	.word	0x00000000
        /*08e4*/ 	.short	0x010a
        /*08e6*/ 	.byte	0x3f
	.zero		1


	//   ....[131]....
        /*08e8*/ 	.word	0x00007230
        /*08ec*/ 	.word	0x00000006
        /*08f0*/ 	.word	0x00000000
        /*08f4*/ 	.short	0x010a
        /*08f6*/ 	.byte	0x3f
	.zero		1


	//   ....[132]....
        /*08f8*/ 	.word	0x00007280
        /*08fc*/ 	.word	0x00000009
        /*0900*/ 	.word	0x00000000
        /*0904*/ 	.short	0x010a
        /*0906*/ 	.byte	0x3f
	.zero		1


	//   ....[133]....
        /*0908*/ 	.word	0x000072d0
        /*090c*/ 	.word	0x00000006
        /*0910*/ 	.word	0x00000000
        /*0914*/ 	.short	0x010a
        /*0916*/ 	.byte	0x3f
	.zero		1


	//----- nvinfo : EIATTR_NUM_MBARRIERS
	.align		4
.L_37:
        /*0918*/ 	.byte	0x03, 0x38
        /*091a*/ 	.short	0x003e


	//----- nvinfo : EIATTR_EXIT_INSTR_OFFSETS
	.align		4
        /*091c*/ 	.byte	0x04, 0x1c
        /*091e*/ 	.short	(.L_39 - .L_38)


	//   ....[0]....
.L_38:
        /*0920*/ 	.word	0x000014b0


	//   ....[1]....
        /*0924*/ 	.word	0x00001510


	//   ....[2]....
        /*0928*/ 	.word	0x00004ac0


	//   ....[3]....
        /*092c*/ 	.word	0x00004af0


	//   ....[4]....
        /*0930*/ 	.word	0x00006800


	//----- nvinfo : EIATTR_MAX_THREADS
	.align		4
.L_39:
        /*0934*/ 	.byte	0x04, 0x05
        /*0936*/ 	.short	(.L_41 - .L_40)
.L_40:
        /*0938*/ 	.word	0x00000180
        /*093c*/ 	.word	0x00000001
        /*0940*/ 	.word	0x00000001


	//----- nvinfo : EIATTR_CRS_STACK_SIZE
	.align		4
.L_41:
        /*0944*/ 	.byte	0x04, 0x1e
        /*0946*/ 	.short	(.L_43 - .L_42)
.L_42:
        /*0948*/ 	.word	0x00000000


	//----- nvinfo : EIATTR_CBANK_PARAM_SIZE
	.align		4
.L_43:
        /*094c*/ 	.byte	0x03, 0x19
        /*094e*/ 	.short	0x0470


	//----- nvinfo : EIATTR_PARAM_CBANK
	.align		4
        /*0950*/ 	.byte	0x04, 0x0a
        /*0952*/ 	.short	(.L_45 - .L_44)
	.align		4
.L_44:
        /*0954*/ 	.word	index@(.nv.constant0._ZN7cutlass13device_kernelINS_4gemm6kernel13GemmUniversalIN4cute5tupleIJiiiiEEENS1_10collective13CollectiveMmaINS1_34MainloopSm90TmaGmmaWarpSpecializedILi28ENS5_IJNS4_1CILi1EEESB_SB_EEENS1_32KernelTmaWarpSpecializedPingpongEEENS5_IJNSA_ILi64EEESF_NSA_ILi32EEEEEENS_6half_tENS5_IJSB_llEEESI_NS5_IJlSB_lEEENS4_8TiledMMAINS4_8MMA_AtomIJNS4_4SM904GMMA25MMA_64x64x16_F32F16F16_SSILNSO_5MajorE1ELSQ_0ELNSO_7ScaleInE1ELSR_1EEEEEENS4_6LayoutISC_NS5_IJNSA_ILi0EEESV_SV_EEEEENS5_IJNS4_10UnderscoreESY_SY_EEEEENS4_13SM90_TMA_LOADENS4_14ComposedLayoutINS4_7SwizzleILi3ELi4ELi3EEENS4_18smem_ptr_flag_bitsILi16EEENSU_INS5_IJSF_NSA_ILi8EEEEEENS5_IJSB_SF_EEEEEEEvNS4_8identityES11_NS12_INS13_ILi2ELi4ELi3EEES16_NSU_INS5_IJS17_SG_EEENS5_IJSG_SB_EEEEEEEvS1C_EENS_8epilogue10collective6detail29Sm90TmaWarpSpecializedAdapterINS1K_15DefaultEpilogueISI_SK_SK_NS1J_6thread17LinearCombinationISI_Li1EffLNS1O_9ScaleType4KindE0ELNS_15FloatRoundStyleE2ESI_EENS1_15EpilogueDefaultEEEEEvvEEEEvNT_6ParamsE)
        /*0958*/ 	.short	0x0210
        /*095a*/ 	.short	0x0470


	//----- nvinfo : EIATTR_SW_WAR
	.align		4
.L_45:
        /*095c*/ 	.byte	0x04, 0x36
        /*095e*/ 	.short	(.L_47 - .L_46)
.L_46:
        /*0960*/ 	.word	0x00000008
.L_47:


//--------------------- .nv.callgraph             --------------------------
	.section	.nv.callgraph,"",@"SHT_CUDA_CALLGRAPH"
	.align	4
	.sectionentsize	8
	.align		4
        /*0000*/ 	.word	0x00000000
	.align		4
        /*0004*/ 	.word	0xffffffff
	.align		4
        /*0008*/ 	.word	index@(_ZN7cutlass13device_kernelINS_4gemm6kernel13GemmUniversalIN4cute5tupleIJiiiiEEENS1_10collective13CollectiveMmaINS1_34MainloopSm90TmaGmmaWarpSpecializedILi28ENS5_IJNS4_1CILi1EEESB_SB_EEENS1_32KernelTmaWarpSpecializedPingpongEEENS5_IJNSA_ILi64EEESF_NSA_ILi32EEEEEENS_6half_tENS5_IJSB_llEEESI_NS5_IJlSB_lEEENS4_8TiledMMAINS4_8MMA_AtomIJNS4_4SM904GMMA25MMA_64x64x16_F32F16F16_SSILNSO_5MajorE1ELSQ_0ELNSO_7ScaleInE1ELSR_1EEEEEENS4_6LayoutISC_NS5_IJNSA_ILi0EEESV_SV_EEEEENS5_IJNS4_10UnderscoreESY_SY_EEEEENS4_13SM90_TMA_LOADENS4_14ComposedLayoutINS4_7SwizzleILi3ELi4ELi3EEENS4_18smem_ptr_flag_bitsILi16EEENSU_INS5_IJSF_NSA_ILi8EEEEEENS5_IJSB_SF_EEEEEEEvNS4_8identityES11_NS12_INS13_ILi2ELi4ELi3EEES16_NSU_INS5_IJS17_SG_EEENS5_IJSG_SB_EEEEEEEvS1C_EENS_8epilogue10collective6detail29Sm90TmaWarpSpecializedAdapterINS1K_15DefaultEpilogueISI_SK_SK_NS1J_6thread17LinearCombinationISI_Li1EffLNS1O_9ScaleType4KindE0ELNS_15FloatRoundStyleE2ESI_EENS1_15EpilogueDefaultEEEEEvvEEEEvNT_6ParamsE)
	.align		4
        /*000c*/ 	.word	index@(__assertfail)
	.align		4
        /*0010*/ 	.word	0x00000000
	.align		4
        /*0014*/ 	.word	0xfffffffe
	.align		4
        /*0018*/ 	.word	0x00000000
	.align		4
        /*001c*/ 	.word	0xfffffffd
	.align		4
        /*0020*/ 	.word	0x00000000
	.align		4
        /*0024*/ 	.word	0xfffffffc


//--------------------- .nv.constant4             --------------------------
	.section	.nv.constant4,"a",@progbits
	.align	8
	.align		8
.nv.constant4:
        /*0000*/ 	.dword	__assertfail
	.align		8
        /*0008*/ 	.dword	__unnamed_1
	.align		8
        /*0010*/ 	.dword	_ZN39_INTERNAL_07cb91b5_4_k_cu_b3f422ca_29754cuda3std3__45__cpo5beginE
	.align		8
        /*0018*/ 	.dword	_ZN39_INTERNAL_07cb91b5_4_k_cu_b3f422ca_29754cuda3std3__45__cpo3endE
	.align		8
        /*0020*/ 	.dword	_ZN39_INTERNAL_07cb91b5_4_k_cu_b3f422ca_29754cuda3std3__45__cpo6cbeginE
	.align		8
        /*0028*/ 	.dword	_ZN39_INTERNAL_07cb91b5_4_k_cu_b3f422ca_29754cuda3std3__45__cpo4cendE
	.align		8
        /*0030*/ 	.dword	_ZN39_INTERNAL_07cb91b5_4_k_cu_b3f422ca_29754cuda3std3__441_GLOBAL__N__07cb91b5_4_k_cu_b3f422ca_29756ignoreE
	.align		8
        /*0038*/ 	.dword	_ZN39_INTERNAL_07cb91b5_4_k_cu_b3f422ca_29754cuda3std3__419piecewise_constructE
	.align		8
        /*0040*/ 	.dword	_ZN39_INTERNAL_07cb91b5_4_k_cu_b3f422ca_29754cuda3std3__48in_placeE
	.align		8
        /*0048*/ 	.dword	_ZN39_INTERNAL_07cb91b5_4_k_cu_b3f422ca_29754cuda3std6ranges3__45__cpo4swapE
	.align		8
        /*0050*/ 	.dword	_ZN39_INTERNAL_07cb91b5_4_k_cu_b3f422ca_29754cuda3std6ranges3__45__cpo9iter_moveE
	.align		8
        /*0058*/ 	.dword	_ZN39_INTERNAL_07cb91b5_4_k_cu_b3f422ca_29754cute7productE
	.align		8
        /*0060*/ 	.dword	_ZN39_INTERNAL_07cb91b5_4_k_cu_b3f422ca_29754cute1_E
	.align		8
        /*0068*/ 	.dword	$str$22
	.align		8
        /*0070*/ 	.dword	$str$23


//--------------------- .text._ZN7cutlass13device_kernelINS_4gemm6kernel13GemmUniversalIN4cute5tupleIJiiiiEEENS1_10collective13CollectiveMmaINS1_34MainloopSm90TmaGmmaWarpSpecializedILi28ENS5_IJNS4_1CILi1EEESB_SB_EEENS1_32KernelTmaWarpSpecializedPingpongEEENS5_IJNSA_ILi64EEESF_NSA_ILi32EEEEEENS_6half_tENS5_IJSB_llEEESI_NS5_IJlSB_lEEENS4_8TiledMMAINS4_8MMA_AtomIJNS4_4SM904GMMA25MMA_64x64x16_F32F16F16_SSILNSO_5MajorE1ELSQ_0ELNSO_7ScaleInE1ELSR_1EEEEEENS4_6LayoutISC_NS5_IJNSA_ILi0EEESV_SV_EEEEENS5_IJNS4_10UnderscoreESY_SY_EEEEENS4_13SM90_TMA_LOADENS4_14ComposedLayoutINS4_7SwizzleILi3ELi4ELi3EEENS4_18smem_ptr_flag_bitsILi16EEENSU_INS5_IJSF_NSA_ILi8EEEEEENS5_IJSB_SF_EEEEEEEvNS4_8identityES11_NS12_INS13_ILi2ELi4ELi3EEES16_NSU_INS5_IJS17_SG_EEENS5_IJSG_SB_EEEEEEEvS1C_EENS_8epilogue10collective6detail29Sm90TmaWarpSpecializedAdapterINS1K_15DefaultEpilogueISI_SK_SK_NS1J_6thread17LinearCombinationISI_Li1EffLNS1O_9ScaleType4KindE0ELNS_15FloatRoundStyleE2ESI_EENS1_15EpilogueDefaultEEEEEvvEEEEvNT_6ParamsE --------------------------
	.section	.text._ZN7cutlass13device_kernelINS_4gemm6kernel13GemmUniversalIN4cute5tupleIJiiiiEEENS1_10collective13CollectiveMmaINS1_34MainloopSm90TmaGmmaWarpSpecializedILi28ENS5_IJNS4_1CILi1EEESB_SB_EEENS1_32KernelTmaWarpSpecializedPingpongEEENS5_IJNSA_ILi64EEESF_NSA_ILi32EEEEEENS_6half_tENS5_IJSB_llEEESI_NS5_IJlSB_lEEENS4_8TiledMMAINS4_8MMA_AtomIJNS4_4SM904GMMA25MMA_64x64x16_F32F16F16_SSILNSO_5MajorE1ELSQ_0ELNSO_7ScaleInE1ELSR_1EEEEEENS4_6LayoutISC_NS5_IJNSA_ILi0EEESV_SV_EEEEENS5_IJNS4_10UnderscoreESY_SY_EEEEENS4_13SM90_TMA_LOADENS4_14ComposedLayoutINS4_7SwizzleILi3ELi4ELi3EEENS4_18smem_ptr_flag_bitsILi16EEENSU_INS5_IJSF_NSA_ILi8EEEEEENS5_IJSB_SF_EEEEEEEvNS4_8identityES11_NS12_INS13_ILi2ELi4ELi3EEES16_NSU_INS5_IJS17_SG_EEENS5_IJSG_SB_EEEEEEEvS1C_EENS_8epilogue10collective6detail29Sm90TmaWarpSpecializedAdapterINS1K_15DefaultEpilogueISI_SK_SK_NS1J_6thread17LinearCombinationISI_Li1EffLNS1O_9ScaleType4KindE0ELNS_15FloatRoundStyleE2ESI_EENS1_15EpilogueDefaultEEEEEvvEEEEvNT_6ParamsE,"ax",@progbits
	.align	128
.text._ZN7cutlass13device_kernelINS_4gemm6kernel13GemmUniversalIN4cute5tupleIJiiiiEEENS1_10collective13CollectiveMmaINS1_34MainloopSm90TmaGmmaWarpSpecializedILi28ENS5_IJNS4_1CILi1EEESB_SB_EEENS1_32KernelTmaWarpSpecializedPingpongEEENS5_IJNSA_ILi64EEESF_NSA_ILi32EEEEEENS_6half_tENS5_IJSB_llEEESI_NS5_IJlSB_lEEENS4_8TiledMMAINS4_8MMA_AtomIJNS4_4SM904GMMA25MMA_64x64x16_F32F16F16_SSILNSO_5MajorE1ELSQ_0ELNSO_7ScaleInE1ELSR_1EEEEEENS4_6LayoutISC_NS5_IJNSA_ILi0EEESV_SV_EEEEENS5_IJNS4_10UnderscoreESY_SY_EEEEENS4_13SM90_TMA_LOADENS4_14ComposedLayoutINS4_7SwizzleILi3ELi4ELi3EEENS4_18smem_ptr_flag_bitsILi16EEENSU_INS5_IJSF_NSA_ILi8EEEEEENS5_IJSB_SF_EEEEEEEvNS4_8identityES11_NS12_INS13_ILi2ELi4ELi3EEES16_NSU_INS5_IJS17_SG_EEENS5_IJSG_SB_EEEEEEEvS1C_EENS_8epilogue10collective6detail29Sm90TmaWarpSpecializedAdapterINS1K_15DefaultEpilogueISI_SK_SK_NS1J_6thread17LinearCombinationISI_Li1EffLNS1O_9ScaleType4KindE0ELNS_15FloatRoundStyleE2ESI_EENS1_15EpilogueDefaultEEEEEvvEEEEvNT_6ParamsE:
        .type           _ZN7cutlass13device_kernelINS_4gemm6kernel13GemmUniversalIN4cute5tupleIJiiiiEEENS1_10collective13CollectiveMmaINS1_34MainloopSm90TmaGmmaWarpSpecializedILi28ENS5_IJNS4_1CILi1EEESB_SB_EEENS1_32KernelTmaWarpSpecializedPingpongEEENS5_IJNSA_ILi64EEESF_NSA_ILi32EEEEEENS_6half_tENS5_IJSB_llEEESI_NS5_IJlSB_lEEENS4_8TiledMMAINS4_8MMA_AtomIJNS4_4SM904GMMA25MMA_64x64x16_F32F16F16_SSILNSO_5MajorE1ELSQ_0ELNSO_7ScaleInE1ELSR_1EEEEEENS4_6LayoutISC_NS5_IJNSA_ILi0EEESV_SV_EEEEENS5_IJNS4_10UnderscoreESY_SY_EEEEENS4_13SM90_TMA_LOADENS4_14ComposedLayoutINS4_7SwizzleILi3ELi4ELi3EEENS4_18smem_ptr_flag_bitsILi16EEENSU_INS5_IJSF_NSA_ILi8EEEEEENS5_IJSB_SF_EEEEEEEvNS4_8identityES11_NS12_INS13_ILi2ELi4ELi3EEES16_NSU_INS5_IJS17_SG_EEENS5_IJSG_SB_EEEEEEEvS1C_EENS_8epilogue10collective6detail29Sm90TmaWarpSpecializedAdapterINS1K_15DefaultEpilogueISI_SK_SK_NS1J_6thread17LinearCombinationISI_Li1EffLNS1O_9ScaleType4KindE0ELNS_15FloatRoundStyleE2ESI_EENS1_15EpilogueDefaultEEEEEvvEEEEvNT_6ParamsE,@function
        .size           _ZN7cutlass13device_kernelINS_4gemm6kernel13GemmUniversalIN4cute5tupleIJiiiiEEENS1_10collective13CollectiveMmaINS1_34MainloopSm90TmaGmmaWarpSpecializedILi28ENS5_IJNS4_1CILi1EEESB_SB_EEENS1_32KernelTmaWarpSpecializedPingpongEEENS5_IJNSA_ILi64EEESF_NSA_ILi32EEEEEENS_6half_tENS5_IJSB_llEEESI_NS5_IJlSB_lEEENS4_8TiledMMAINS4_8MMA_AtomIJNS4_4SM904GMMA25MMA_64x64x16_F32F16F16_SSILNSO_5MajorE1ELSQ_0ELNSO_7ScaleInE1ELSR_1EEEEEENS4_6LayoutISC_NS5_IJNSA_ILi0EEESV_SV_EEEEENS5_IJNS4_10UnderscoreESY_SY_EEEEENS4_13SM90_TMA_LOADENS4_14ComposedLayoutINS4_7SwizzleILi3ELi4ELi3EEENS4_18smem_ptr_flag_bitsILi16EEENSU_INS5_IJSF_NSA_ILi8EEEEEENS5_IJSB_SF_EEEEEEEvNS4_8identityES11_NS12_INS13_ILi2ELi4ELi3EEES16_NSU_INS5_IJS17_SG_EEENS5_IJSG_SB_EEEEEEEvS1C_EENS_8epilogue10collective6detail29Sm90TmaWarpSpecializedAdapterINS1K_15DefaultEpilogueISI_SK_SK_NS1J_6thread17LinearCombinationISI_Li1EffLNS1O_9ScaleType4KindE0ELNS_15FloatRoundStyleE2ESI_EENS1_15EpilogueDefaultEEEEEvvEEEEvNT_6ParamsE,(.L_x_182 - _ZN7cutlass13device_kernelINS_4gemm6kernel13GemmUniversalIN4cute5tupleIJiiiiEEENS1_10collective13CollectiveMmaINS1_34MainloopSm90TmaGmmaWarpSpecializedILi28ENS5_IJNS4_1CILi1EEESB_SB_EEENS1_32KernelTmaWarpSpecializedPingpongEEENS5_IJNSA_ILi64EEESF_NSA_ILi32EEEEEENS_6half_tENS5_IJSB_llEEESI_NS5_IJlSB_lEEENS4_8TiledMMAINS4_8MMA_AtomIJNS4_4SM904GMMA25MMA_64x64x16_F32F16F16_SSILNSO_5MajorE1ELSQ_0ELNSO_7ScaleInE1ELSR_1EEEEEENS4_6LayoutISC_NS5_IJNSA_ILi0EEESV_SV_EEEEENS5_IJNS4_10UnderscoreESY_SY_EEEEENS4_13SM90_TMA_LOADENS4_14ComposedLayoutINS4_7SwizzleILi3ELi4ELi3EEENS4_18smem_ptr_flag_bitsILi16EEENSU_INS5_IJSF_NSA_ILi8EEEEEENS5_IJSB_SF_EEEEEEEvNS4_8identityES11_NS12_INS13_ILi2ELi4ELi3EEES16_NSU_INS5_IJS17_SG_EEENS5_IJSG_SB_EEEEEEEvS1C_EENS_8epilogue10collective6detail29Sm90TmaWarpSpecializedAdapterINS1K_15DefaultEpilogueISI_SK_SK_NS1J_6thread17LinearCombinationISI_Li1EffLNS1O_9ScaleType4KindE0ELNS_15FloatRoundStyleE2ESI_EENS1_15EpilogueDefaultEEEEEvvEEEEvNT_6ParamsE)
        .other          _ZN7cutlass13device_kernelINS_4gemm6kernel13GemmUniversalIN4cute5tupleIJiiiiEEENS1_10collective13CollectiveMmaINS1_34MainloopSm90TmaGmmaWarpSpecializedILi28ENS5_IJNS4_1CILi1EEESB_SB_EEENS1_32KernelTmaWarpSpecializedPingpongEEENS5_IJNSA_ILi64EEESF_NSA_ILi32EEEEEENS_6half_tENS5_IJSB_llEEESI_NS5_IJlSB_lEEENS4_8TiledMMAINS4_8MMA_AtomIJNS4_4SM904GMMA25MMA_64x64x16_F32F16F16_SSILNSO_5MajorE1ELSQ_0ELNSO_7ScaleInE1ELSR_1EEEEEENS4_6LayoutISC_NS5_IJNSA_ILi0EEESV_SV_EEEEENS5_IJNS4_10UnderscoreESY_SY_EEEEENS4_13SM90_TMA_LOADENS4_14ComposedLayoutINS4_7SwizzleILi3ELi4ELi3EEENS4_18smem_ptr_flag_bitsILi16EEENSU_INS5_IJSF_NSA_ILi8EEEEEENS5_IJSB_SF_EEEEEEEvNS4_8identityES11_NS12_INS13_ILi2ELi4ELi3EEES16_NSU_INS5_IJS17_SG_EEENS5_IJSG_SB_EEEEEEEvS1C_EENS_8epilogue10collective6detail29Sm90TmaWarpSpecializedAdapterINS1K_15DefaultEpilogueISI_SK_SK_NS1J_6thread17LinearCombinationISI_Li1EffLNS1O_9ScaleType4KindE0ELNS_15FloatRoundStyleE2ESI_EENS1_15EpilogueDefaultEEEEEvvEEEEvNT_6ParamsE,@"STO_CUDA_ENTRY STV_DEFAULT"
_ZN7cutlass13device_kernelINS_4gemm6kernel13GemmUniversalIN4cute5tupleIJiiiiEEENS1_10collective13CollectiveMmaINS1_34MainloopSm90TmaGmmaWarpSpecializedILi28ENS5_IJNS4_1CILi1EEESB_SB_EEENS1_32KernelTmaWarpSpecializedPingpongEEENS5_IJNSA_ILi64EEESF_NSA_ILi32EEEEEENS_6half_tENS5_IJSB_llEEESI_NS5_IJlSB_lEEENS4_8TiledMMAINS4_8MMA_AtomIJNS4_4SM904GMMA25MMA_64x64x16_F32F16F16_SSILNSO_5MajorE1ELSQ_0ELNSO_7ScaleInE1ELSR_1EEEEEENS4_6LayoutISC_NS5_IJNSA_ILi0EEESV_SV_EEEEENS5_IJNS4_10UnderscoreESY_SY_EEEEENS4_13SM90_TMA_LOADENS4_14ComposedLayoutINS4_7SwizzleILi3ELi4ELi3EEENS4_18smem_ptr_flag_bitsILi16EEENSU_INS5_IJSF_NSA_ILi8EEEEEENS5_IJSB_SF_EEEEEEEvNS4_8identityES11_NS12_INS13_ILi2ELi4ELi3EEES16_NSU_INS5_IJS17_SG_EEENS5_IJSG_SB_EEEEEEEvS1C_EENS_8epilogue10collective6detail29Sm90TmaWarpSpecializedAdapterINS1K_15DefaultEpilogueISI_SK_SK_NS1J_6thread17LinearCombinationISI_Li1EffLNS1O_9ScaleType4KindE0ELNS_15FloatRoundStyleE2ESI_EENS1_15EpilogueDefaultEEEEEvvEEEEvNT_6ParamsE:
[----:B------:R-:W0:Y:S02]  /*0000*/  LDC R1, c[0x0][0x28] ;  /* 0x00000a00ff017b82 */ /* 0x000e240000000800 */
[----:B0-----:R-:W-:Y:S01]  /*0010*/  VIADD R1, R1, 0xfffffff8 ;  /* 0xfffffff801017836 */ /* 0x001fe20000000000 */
[----:B------:R-:W0:Y:S01]  /*0020*/  S2R R4, SR_TID.X ;  /* 0x0000000000047919 */ /* 0x000e220000002100 */
[----:B------:R-:W-:Y:S01]  /*0030*/  ELECT P0, URZ, PT ;  /* 0x00000000003f782f */ /* 0x000fe20003800000 */
[----:B------:R-:W-:Y:S01]  /*0040*/  BSSY B0, `(.L_x_0) ;  /* 0x000000f000007945 */ /* 0x000fe20003800000 */
[--C-:B0-----:R-:W-:Y:S02]  /*0050*/  SHF.R.U32.HI R0, RZ, 0x5, R4.reuse ;  /* 0x00000005ff007819 */ /* 0x101fe40000011604 */
[----:B------:R-:W-:-:S03]  /*0060*/  SHF.R.U32.HI R5, RZ, 0x7, R4 ;  /* 0x00000007ff057819 */ /* 0x000fc60000011604 */
[----:B------:R-:W0:Y:S04]  /*0070*/  SHFL.IDX PT, R2, R0, RZ, 0x1f ;  /* 0x00001fff00027589 */ /* 0x000e2800000e0000 */
[----:B------:R1:W2:Y:S01]  /*0080*/  SHFL.IDX PT, R8, R5, RZ, 0x1f ;  /* 0x00001fff05087589 */ /* 0x0002a200000e0000 */
[----:B0-----:R-:W-:-:S13]  /*0090*/  ISETP.NE.OR P0, PT, R2, RZ, !P0 ;  /* 0x000000ff0200720c */ /* 0x001fda0004705670 */
[----:B-12---:R-:W-:Y:S05]  /*00a0*/  @P0 BRA `(.L_x_1) ;  /* 0x0000000000200947 */ /* 0x006fea0003800000 */
[----:B------:R-:W-:Y:S02]  /*00b0*/  ULDC.64 UR4, c[0x0][0x198] ;  /* 0x0000660000047ab9 */ /* 0x000fe40000000a00 */
[----:B------:R-:W-:Y:S02]  /*00c0*/  UIADD3 UR6, UP0, UR4, 0xf0, URZ ;  /* 0x000000f004067890 */ /* 0x000fe4000ff1e03f */
[----:B------:R-:W-:Y:S02]  /*00d0*/  UIADD3 UR4, UP1, UR4, 0x1f0, URZ ;  /* 0x000001f004047890 */ /* 0x000fe4000ff3e03f */
[----:B------:R-:W-:Y:S02]  /*00e0*/  UIADD3.X UR7, URZ, UR5, URZ, UP0, !UPT ;  /* 0x000000053f077290 */ /* 0x000fe400087fe43f */
[----:B------:R-:W-:-:S07]  /*00f0*/  UIADD3.X UR5, URZ, UR5, URZ, UP1, !UPT ;  /* 0x000000053f057290 */ /* 0x000fce0008ffe43f */
[----:B------:R0:W-:Y:S02]  /*0100*/  UTMACCTL.PF [UR6] ;  /* 0x00000000060079b9 */ /* 0x0001e40008040000 */
[----:B------:R0:W-:Y:S02]  /*0110*/  UTMACCTL.PF [UR4] ;  /* 0x00000000040079b9 */ /* 0x0001e40008040000 */
[----:B0-----:R-:W-:Y:S01]  /*0120*/  NOP ;  /* 0x0000000000007918 */ /* 0x001fe20000000000 */
.L_x_1:
[----:B------:R-:W-:Y:S05]  /*0130*/  BSYNC B0 ;  /* 0x0000000000007941 */ /* 0x000fea0003800000 */
.L_x_0:
[----:B------:R-:W0:Y:S02]  /*0140*/  SHFL.IDX PT, R3, R0, RZ, 0x1f ;  /* 0x00001fff00037589 */ /* 0x000e2400000e0000 */
[----:B0-----:R-:W-:-:S13]  /*0150*/  ISETP.NE.AND P0, PT, R3, RZ, PT ;  /* 0x000000ff0300720c */ /* 0x001fda0003f05270 */
[----:B------:R-:W-:Y:S05]  /*0160*/  @P0 BRA `(.L_x_2) ;  /* 0x0000000400240947 */ /* 0x000fea0003800000 */
[----:B------:R-:W-:Y:S01]  /*0170*/  ELECT P0, URZ, PT ;  /* 0x00000000003f782f */ /* 0x000fe20003800000 */
[----:B------:R-:W-:-:S12]  /*0180*/  BSSY B0, `(.L_x_2) ;  /* 0x0000047000007945 */ /* 0x000fd80003800000 */
[----:B------:R-:W-:Y:S05]  /*0190*/  @!P0 BRA `(.L_x_3) ;  /* 0x0000000400148947 */ /* 0x000fea0003800000 */
[----:B------:R-:W0:Y:S01]  /*01a0*/  S2UR UR8, SR_CgaCtaId ;  /* 0x00000000000879c3 */ /* 0x000e220000008800 */
[----:B------:R-:W-:Y:S01]  /*01b0*/  UMOV UR4, 0x400 ;  /* 0x0000040000047882 */ /* 0x000fe20000000000 */
[----:B------:R-:W-:Y:S01]  /*01c0*/  UMOV UR5, 0x1 ;  /* 0x0000000100057882 */ /* 0x000fe20000000000 */
[----:B------:R-:W-:Y:S02]  /*01d0*/  UMOV UR6, 0x80 ;  /* 0x0000008000067882 */ /* 0x000fe40000000000 */
[----:B------:R-:W-:-:S04]  /*01e0*/  UIADD3 UR6, -UR6, 0x100000, URZ ;  /* 0x0010000006067890 */ /* 0x000fc8000fffe13f */
[----:B------:R-:W-:Y:S02]  /*01f0*/  USHF.L.U32 UR7, UR6, 0xb, URZ ;  /* 0x0000000b06077899 */ /* 0x000fe4000800063f */
[----:B------:R-:W-:Y:S02]  /*0200*/  USHF.L.U32 UR6, UR6, 0x1, URZ ;  /* 0x0000000106067899 */ /* 0x000fe4000800063f */
[----:B0-----:R-:W-:Y:S02]  /*0210*/  ULEA UR8, UR8, UR4, 0x18 ;  /* 0x0000000408087291 */ /* 0x001fe4000f8ec03f */
[----:B------:R-:W-:-:S04]  /*0220*/  UIADD3 UR4, -UR5, 0x100000, URZ ;  /* 0x0010000005047890 */ /* 0x000fc8000fffe13f */
[----:B------:R-:W-:Y:S02]  /*0230*/  USHF.L.U32 UR5, UR4, 0xb, URZ ;  /* 0x0000000b04057899 */ /* 0x000fe4000800063f */
[----:B------:R-:W-:Y:S01]  /*0240*/  USHF.L.U32 UR4, UR4, 0x1, URZ ;  /* 0x0000000104047899 */ /* 0x000fe2000800063f */
[----:B------:R-:W0:Y:S11]  /*0250*/  FENCE.VIEW.ASYNC.S ;  /* 0x00000000000073c6 */ /* 0x000e360000000000 */
[----:B0-----:R0:W1:Y:S01]  /*0260*/  SYNCS.EXCH.64 URZ, [UR8], UR4 ;  /* 0x00000004083f75b2 */ /* 0x0010620008000100 */
[----:B------:R0:W2:Y:S01]  /*0270*/  SYNCS.EXCH.64 URZ, [UR8+0xe0], UR6 ;  /* 0x0000e006083f75b2 */ /* 0x0000a20008000100 */
[----:B------:R0:W3:Y:S01]  /*0280*/  SYNCS.EXCH.64 URZ, [UR8+0x8], UR4 ;  /* 0x00000804083f75b2 */ /* 0x0000e20008000100 */
[----:B------:R0:W4:Y:S01]  /*0290*/  SYNCS.EXCH.64 URZ, [UR8+0xe8], UR6 ;  /* 0x0000e806083f75b2 */ /* 0x0001220008000100 */
[----:B------:R0:W0:Y:S01]  /*02a0*/  SYNCS.EXCH.64 URZ, [UR8+0x10], UR4 ;  /* 0x00001004083f75b2 */ /* 0x0000220008000100 */
        /* <DEDUP_REMOVED lines=51> */
[----:B-1234-:R-:W-:Y:S01]  /*05e0*/  NOP ;  /* 0x0000000000007918 */ /* 0x01efe20000000000 */
.L_x_3:
[----:B0-----:R-:W-:Y:S05]  /*05f0*/  BSYNC B0 ;  /* 0x0000000000007941 */ /* 0x001fea0003800000 */
.L_x_2:
[----:B------:R-:W0:Y:S01]  /*0600*/  SHFL.IDX PT, R6, R0, RZ, 0x1f ;  /* 0x00001fff00067589 */ /* 0x000e2200000e0000 */
[----:B------:R-:W-:Y:S01]  /*0610*/  ELECT P0, URZ, PT ;  /* 0x00000000003f782f */ /* 0x000fe20003800000 */
[----:B------:R-:W-:Y:S01]  /*0620*/  NOP ;  /* 0x0000000000007918 */ /* 0x000fe20000000000 */
[----:B------:R-:W-:Y:S01]  /*0630*/  ELECT P1, URZ, PT ;  /* 0x00000000003f782f */ /* 0x000fe20003820000 */
[----:B------:R-:W1:Y:S01]  /*0640*/  SHFL.IDX PT, R3, R0, RZ, 0x1f ;  /* 0x00001fff00037589 */ /* 0x000e6200000e0000 */
[----:B------:R-:W-:Y:S01]  /*0650*/  UMOV UR4, 0x20 ;  /* 0x0000002000047882 */ /* 0x000fe20000000000 */
[----:B------:R-:W-:Y:S01]  /*0660*/  UMOV UR11, 0x80 ;  /* 0x00000080000b7882 */ /* 0x000fe20000000000 */
[----:B------:R-:W-:Y:S01]  /*0670*/  NOP ;  /* 0x0000000000007918 */ /* 0x000fe20000000000 */
[C---:B------:R-:W-:Y:S01]  /*0680*/  VIADD R33, R8.reuse, 0xffffffff ;  /* 0xffffffff08217836 */ /* 0x040fe20000000000 */
[----:B------:R-:W2:Y:S01]  /*0690*/  SHFL.IDX PT, R5, R5, RZ, 0x1f ;  /* 0x00001fff05057589 */ /* 0x000ea200000e0000 */
[----:B------:R-:W-:Y:S01]  /*06a0*/  ULDC.64 UR36, c[0x0][0x208] ;  /* 0x0000820000247ab9 */ /* 0x000fe20000000a00 */
[----:B------:R-:W-:-:S02]  /*06b0*/  ISETP.NE.AND P2, PT, R8, RZ, PT ;  /* 0x000000ff0800720c */ /* 0x000fc40003f45270 */
[----:B------:R-:W-:Y:S02]  /*06c0*/  ISETP.GE.U32.AND P3, PT, R33, 0x2, PT ;  /* 0x000000022100780c */ /* 0x000fe40003f66070 */
[----:B0-----:R-:W-:Y:S02]  /*06d0*/  ISETP.NE.OR P0, PT, R6, RZ, !P0 ;  /* 0x000000ff0600720c */ /* 0x001fe40004705670 */
[----:B-1----:R-:W-:Y:S02]  /*06e0*/  ISETP.NE.OR P1, PT, R3, RZ, !P1 ;  /* 0x000000ff0300720c */ /* 0x002fe40004f25670 */
[----:B------:R-:W-:-:S04]  /*06f0*/  SHF.R.S32.HI R3, RZ, 0x1f, R2 ;  /* 0x0000001fff037819 */ /* 0x000fc80000011402 */
[----:B------:R-:W-:-:S05]  /*0700*/  LEA.HI R3, R3, R2, RZ, 0x2 ;  /* 0x0000000203037211 */ /* 0x000fca00078f10ff */
[----:B------:R-:W-:Y:S01]  /*0710*/  VOTEU.ALL UP0, P0 ;  /* 0x00000000003f7886 */ /* 0x000fe20000000000 */
[----:B------:R-:W-:Y:S01]  /*0720*/  LOP3.LUT R3, R3, 0xfffffffc, RZ, 0xc0, !PT ;  /* 0xfffffffc03037812 */ /* 0x000fe200078ec0ff */
[----:B------:R-:W-:-:S03]  /*0730*/  VOTEU.ALL UP1, P1 ;  /* 0x00000000003f7886 */ /* 0x000fc60000820000 */
[----:B------:R-:W0:Y:S01]  /*0740*/  @!UP0 S2UR UR7, SR_CgaCtaId ;  /* 0x00000000000789c3 */ /* 0x000e220000008800 */
[----:B------:R-:W-:Y:S01]  /*0750*/  @!UP0 UMOV UR6, 0x400 ;  /* 0x0000040000068882 */ /* 0x000fe20000000000 */
[----:B------:R-:W-:-:S04]  /*0760*/  @!UP0 UIADD3 UR4, -UR4, 0x100000, URZ ;  /* 0x0010000004048890 */ /* 0x000fc8000fffe13f */
[----:B------:R-:W-:Y:S02]  /*0770*/  @!UP0 USHF.L.U32 UR5, UR4, 0xb, URZ ;  /* 0x0000000b04058899 */ /* 0x000fe4000800063f */
[----:B------:R-:W-:Y:S01]  /*0780*/  @!UP0 USHF.L.U32 UR4, UR4, 0x1, URZ ;  /* 0x0000000104048899 */ /* 0x000fe2000800063f */
[----:B------:R-:W-:Y:S01]  /*0790*/  IMAD.IADD R0, R2, 0x1, -R3 ;  /* 0x0000000102007824 */ /* 0x000fe200078e0a03 */
[----:B------:R-:W-:Y:S01]  /*07a0*/  @!UP1 UMOV UR9, 0x400 ;  /* 0x0000040000099882 */ /* 0x000fe20000000000 */
[----:B------:R-:W-:Y:S01]  /*07b0*/  VOTEU.ALL UP2, P1 ;  /* 0x00000000003f7886 */ /* 0x000fe20000840000 */
[----:B------:R-:W-:Y:S01]  /*07c0*/  VOTEU.ALL UP3, P1 ;  /* 0x00000000003f7886 */ /* 0x000fe20000860000 */
[----:B------:R-:W-:Y:S01]  /*07d0*/  VOTEU.ALL UP4, P1 ;  /* 0x00000000003f7886 */ /* 0x000fe20000880000 */
[----:B------:R-:W1:Y:S01]  /*07e0*/  @!UP1 S2UR UR10, SR_CgaCtaId ;  /* 0x00000000000a99c3 */ /* 0x000e620000008800 */
[----:B------:R-:W-:Y:S01]  /*07f0*/  VOTEU.ALL UP5, P1 ;  /* 0x00000000003f7886 */ /* 0x000fe200008a0000 */
[----:B------:R-:W-:-:S04]  /*0800*/  SHF.R.S32.HI R3, RZ, 0x1f, R4 ;  /* 0x0000001fff037819 */ /* 0x000fc80000011404 */
[----:B------:R-:W-:-:S04]  /*0810*/  LEA.HI R3, R3, R4, RZ, 0x7 ;  /* 0x0000000403037211 */ /* 0x000fc800078f38ff */
[----:B------:R-:W-:-:S05]  /*0820*/  LOP3.LUT R3, R3, 0xffffff80, RZ, 0xc0, !PT ;  /* 0xffffff8003037812 */ /* 0x000fca00078ec0ff */
[----:B------:R-:W-:Y:S01]  /*0830*/  IMAD.IADD R3, R4, 0x1, -R3 ;  /* 0x0000000104037824 */ /* 0x000fe200078e0a03 */
[----:B0-----:R-:W-:Y:S02]  /*0840*/  @!UP0 ULEA UR8, UR7, UR6, 0x18 ;  /* 0x0000000607088291 */ /* 0x001fe4000f8ec03f */
[----:B------:R-:W-:-:S04]  /*0850*/  @!UP1 UIADD3 UR6, -UR11, 0x100000, URZ ;  /* 0x001000000b069890 */ /* 0x000fc8000fffe13f */
[----:B------:R-:W-:Y:S02]  /*0860*/  @!UP1 USHF.L.U32 UR7, UR6, 0xb, URZ ;  /* 0x0000000b06079899 */ /* 0x000fe4000800063f */
[----:B------:R-:W-:Y:S01]  /*0870*/  @!UP1 USHF.L.U32 UR6, UR6, 0x1, URZ ;  /* 0x0000000106069899 */ /* 0x000fe2000800063f */
[----:B------:R-:W-:Y:S01]  /*0880*/  VOTEU.ALL UP0, P0 ;  /* 0x00000000003f7886 */ /* 0x000fe20000000000 */
[----:B-1----:R-:W-:Y:S01]  /*0890*/  @!UP1 ULEA UR9, UR10, UR9, 0x18 ;  /* 0x000000090a099291 */ /* 0x002fe2000f8ec03f */
[----:B------:R-:W-:Y:S02]  /*08a0*/  VOTEU.ALL UP1, P0 ;  /* 0x00000000003f7886 */ /* 0x000fe40000020000 */
[----:B------:R-:W-:Y:S01]  /*08b0*/  ULDC.64 UR10, c[0x0][0x598] ;  /* 0x00016600000a7ab9 */ /* 0x000fe20000000a00 */
[----:B------:R-:W-:Y:S01]  /*08c0*/  ISETP.NE.AND P0, PT, R0, 0x3, PT ;  /* 0x000000030000780c */ /* 0x000fe20003f05270 */
[----:B------:R-:W0:Y:S02]  /*08d0*/  FENCE.VIEW.ASYNC.S ;  /* 0x00000000000073c6 */ /* 0x000e240000000000 */
[----:B0-----:R0:W1:Y:S01]  /*08e0*/  @!UP0 SYNCS.EXCH.64 URZ, [UR8+0x1f0], UR4 ;  /* 0x0001f004083f85b2 */ /* 0x0010620008000100 */
[----:B------:R-:W-:-:S02]  /*08f0*/  ISETP.NE.U32.AND P1, PT, RZ, UR10, PT ;  /* 0x0000000aff007c0c */ /* 0x000fc4000bf25070 */
[----:B------:R-:W-:Y:S02]  /*0900*/  ISETP.EQ.OR P0, PT, R0, RZ, !P0 ;  /* 0x000000ff0000720c */ /* 0x000fe40004702670 */
[----:B------:R-:W-:Y:S02]  /*0910*/  ISETP.NE.AND.EX P1, PT, RZ, UR11, PT, P1 ;  /* 0x0000000bff007c0c */ /* 0x000fe4000bf25310 */
[----:B------:R-:W-:-:S04]  /*0920*/  ISETP.EQ.AND P0, PT, R8, RZ, P0 ;  /* 0x000000ff0800720c */ /* 0x000fc80000702270 */
[----:B------:R-:W-:-:S04]  /*0930*/  SEL R16, RZ, 0x1, !P0 ;  /* 0x00000001ff107807 */ /* 0x000fc80004000000 */
[----:B------:R-:W-:Y:S01]  /*0940*/  SEL R16, R16, 0x2, P3 ;  /* 0x0000000210107807 */ /* 0x000fe20001800000 */
[----:B------:R0:W1:Y:S01]  /*0950*/  @!UP1 SYNCS.EXCH.64 URZ, [UR8+0x1f8], UR4 ;  /* 0x0001f804083f95b2 */ /* 0x0000620008000100 */
[----:B------:R-:W-:Y:S01]  /*0960*/  NOP ;  /* 0x0000000000007918 */ /* 0x000fe20000000000 */
[----:B------:R0:W1:Y:S01]  /*0970*/  @!UP2 SYNCS.EXCH.64 URZ, [UR9+0x1d0], UR6 ;  /* 0x0001d006093fa5b2 */ /* 0x0000620008000100 */
[----:B------:R0:W1:Y:S01]  /*0980*/  @!UP3 SYNCS.EXCH.64 URZ, [UR9+0x1d8], UR6 ;  /* 0x0001d806093fb5b2 */ /* 0x0000620008000100 */
[----:B------:R0:W1:Y:S01]  /*0990*/  @!UP4 SYNCS.EXCH.64 URZ, [UR9+0x1e0], UR6 ;  /* 0x0001e006093fc5b2 */ /* 0x0000620008000100 */
[----:B------:R0:W1:Y:S01]  /*09a0*/  @!UP5 SYNCS.EXCH.64 URZ, [UR9+0x1e8], UR6 ;  /* 0x0001e806093fd5b2 */ /* 0x0000620008000100 */
[----:B------:R-:W-:Y:S01]  /*09b0*/  NOP ;  /* 0x0000000000007918 */ /* 0x000fe20000000000 */
[----:B-1----:R-:W-:Y:S06]  /*09c0*/  BAR.SYNC.DEFER_BLOCKING 0x0 ;  /* 0x0000000000007b1d */ /* 0x002fec0000010000 */
[----:B0-2---:R-:W-:Y:S05]  /*09d0*/  @!P1 BRA `(.L_x_4) ;  /* 0x00000000001c9947 */ /* 0x005fea0003800000 */
[----:B------:R-:W0:Y:S02]  /*09e0*/  LDC.64 R6, c[0x0][0x598] ;  /* 0x00016600ff067b82 */ /* 0x000e240000000a00 */
[----:B0-----:R-:W2:Y:S02]  /*09f0*/  LDG.E.64 R6, desc[UR36][R6.64] ;  /* 0x0000002406067981 */ /* 0x001ea4000c1e1b00 */
[----:B--2---:R-:W-:-:S04]  /*0a00*/  ISETP.NE.U32.AND P0, PT, R6, RZ, PT ;  /* 0x000000ff0600720c */ /* 0x004fc80003f05070 */
[----:B------:R-:W-:-:S13]  /*0a10*/  ISETP.NE.AND.EX P0, PT, R7, RZ, PT, P0 ;  /* 0x000000ff0700720c */ /* 0x000fda0003f05300 */
[----:B------:R-:W-:Y:S05]  /*0a20*/  @!P0 BRA `(.L_x_4) ;  /* 0x0000000000088947 */ /* 0x000fea0003800000 */
[----:B------:R1:W5:Y:S01]  /*0a30*/  LD.E R56, desc[UR36][R6.64] ;  /* 0x0000002406387980 */ /* 0x000362000c101900 */
[----:B------:R-:W-:Y:S05]  /*0a40*/  BRA `(.L_x_5) ;  /* 0x0000000000247947 */ /* 0x000fea0003800000 */
.L_x_4:
[----:B------:R-:W-:Y:S02]  /*0a50*/  ULDC.64 UR4, c[0x0][0x588] ;  /* 0x0001620000047ab9 */ /* 0x000fe40000000a00 */
[----:B------:R-:W-:-:S04]  /*0a60*/  ISETP.NE.U32.AND P0, PT, RZ, UR4, PT ;  /* 0x00000004ff007c0c */ /* 0x000fc8000bf05070 */
[----:B------:R-:W-:-:S13]  /*0a70*/  ISETP.NE.AND.EX P0, PT, RZ, UR5, PT, P0 ;  /* 0x00000005ff007c0c */ /* 0x000fda000bf05300 */
[----:B------:R-:W-:Y:S05]  /*0a80*/  @!P0 BRA `(.L_x_6) ;  /* 0x00000000000c8947 */ /* 0x000fea0003800000 */
[----:B------:R-:W0:Y:S02]  /*0a90*/  LDC.64 R56, c[0x0][0x588] ;  /* 0x00016200ff387b82 */ /* 0x000e240000000a00 */
[----:B0-----:R0:W5:Y:S01]  /*0aa0*/  LDG.E R56, desc[UR36][R56.64] ;  /* 0x0000002438387981 */ /* 0x001162000c1e1900 */
[----:B------:R-:W-:Y:S05]  /*0ab0*/  BRA `(.L_x_5) ;  /* 0x0000000000087947 */ /* 0x000fea0003800000 */
.L_x_6:
[----:B------:R-:W-:Y:S02]  /*0ac0*/  ULDC UR4, c[0x0][0x580] ;  /* 0x0001600000047ab9 */ /* 0x000fe40000000800 */
[----:B------:R-:W-:-:S07]  /*0ad0*/  IMAD.U32 R56, RZ, RZ, UR4 ;  /* 0x00000004ff387e24 */ /* 0x000fce000f8e00ff */
.L_x_5:
[----:B------:R-:W-:Y:S02]  /*0ae0*/  ULDC.64 UR4, c[0x0][0x5a0] ;  /* 0x0001680000047ab9 */ /* 0x000fe40000000a00 */
[----:B------:R-:W-:-:S04]  /*0af0*/  ISETP.NE.U32.AND P0, PT, RZ, UR4, PT ;  /* 0x00000004ff007c0c */ /* 0x000fc8000bf05070 */
[----:B------:R-:W-:-:S13]  /*0b00*/  ISETP.NE.AND.EX P0, PT, RZ, UR5, PT, P0 ;  /* 0x00000005ff007c0c */ /* 0x000fda000bf05300 */
[----:B------:R-:W-:Y:S05]  /*0b10*/  @!P0 BRA `(.L_x_7) ;  /* 0x00000000001c8947 */ /* 0x000fea0003800000 */
[----:B-1----:R-:W1:Y:S02]  /*0b20*/  LDC.64 R6, c[0x0][0x5a0] ;  /* 0x00016800ff067b82 */ /* 0x002e640000000a00 */
[----:B-1----:R-:W2:Y:S02]  /*0b30*/  LDG.E.64 R6, desc[UR36][R6.64] ;  /* 0x0000002406067981 */ /* 0x002ea4000c1e1b00 */
[----:B--2---:R-:W-:-:S04]  /*0b40*/  ISETP.NE.U32.AND P0, PT, R6, RZ, PT ;  /* 0x000000ff0600720c */ /* 0x004fc80003f05070 */
[----:B------:R-:W-:-:S13]  /*0b50*/  ISETP.NE.AND.EX P0, PT, R7, RZ, PT, P0 ;  /* 0x000000ff0700720c */ /* 0x000fda0003f05300 */
[----:B------:R-:W-:Y:S05]  /*0b60*/  @!P0 BRA `(.L_x_7) ;  /* 0x0000000000088947 */ /* 0x000fea0003800000 */
[----:B0-----:R2:W5:Y:S01]  /*0b70*/  LD.E R57, desc[UR36][R6.64] ;  /* 0x0000002406397980 */ /* 0x001562000c101900 */
[----:B------:R-:W-:Y:S05]  /*0b80*/  BRA `(.L_x_8) ;  /* 0x0000000000247947 */ /* 0x000fea0003800000 */
.L_x_7:
[----:B------:R-:W-:Y:S02]  /*0b90*/  ULDC.64 UR4, c[0x0][0x590] ;  /* 0x0001640000047ab9 */ /* 0x000fe40000000a00 */
[----:B------:R-:W-:-:S04]  /*0ba0*/  ISETP.NE.U32.AND P0, PT, RZ, UR4, PT ;  /* 0x00000004ff007c0c */ /* 0x000fc8000bf05070 */
[----:B------:R-:W-:-:S13]  /*0bb0*/  ISETP.NE.AND.EX P0, PT, RZ, UR5, PT, P0 ;  /* 0x00000005ff007c0c */ /* 0x000fda000bf05300 */
[----:B------:R-:W-:Y:S05]  /*0bc0*/  @!P0 BRA `(.L_x_9) ;  /* 0x00000000000c8947 */ /* 0x000fea0003800000 */
[----:B-1----:R-:W0:Y:S02]  /*0bd0*/  LDC.64 R6, c[0x0][0x590] ;  /* 0x00016400ff067b82 */ /* 0x002e240000000a00 */
[----:B0-----:R0:W5:Y:S01]  /*0be0*/  LDG.E R57, desc[UR36][R6.64] ;  /* 0x0000002406397981 */ /* 0x001162000c1e1900 */
[----:B------:R-:W-:Y:S05]  /*0bf0*/  BRA `(.L_x_8) ;  /* 0x0000000000087947 */ /* 0x000fea0003800000 */
.L_x_9:
[----:B------:R-:W-:Y:S02]  /*0c00*/  ULDC UR4, c[0x0][0x584] ;  /* 0x0001610000047ab9 */ /* 0x000fe40000000800 */
[----:B0-----:R-:W-:-:S07]  /*0c10*/  IMAD.U32 R57, RZ, RZ, UR4 ;  /* 0x00000004ff397e24 */ /* 0x001fce000f8e00ff */
.L_x_8:
[----:B------:R-:W3:Y:S01]  /*0c20*/  LDC R2, c[0x0][0x65c] ;  /* 0x00019700ff027b82 */ /* 0x000ee20000000800 */
[----:B------:R-:W4:Y:S01]  /*0c30*/  S2R R14, SR_CTAID.Y ;  /* 0x00000000000e7919 */ /* 0x000f220000002600 */
[----:B------:R-:W-:Y:S01]  /*0c40*/  ULDC UR6, c[0x0][0x28c] ;  /* 0x0000a30000067ab9 */ /* 0x000fe20000000800 */
[----:B------:R-:W-:Y:S01]  /*0c50*/  ISETP.NE.AND P0, PT, R8, 0x2, PT ;  /* 0x000000020800780c */ /* 0x000fe20003f05270 */
[----:B------:R-:W-:Y:S01]  /*0c60*/  UIADD3 UR6, UR6, 0x1f, URZ ;  /* 0x0000001f06067890 */ /* 0x000fe2000fffe03f */
[----:B012---:R-:W0:Y:S01]  /*0c70*/  S2R R6, SR_CTAID.X ;  /* 0x0000000000067919 */ /* 0x007e220000002500 */
[----:B------:R-:W-:Y:S01]  /*0c80*/  IMAD.MOV.U32 R7, RZ, RZ, RZ ;  /* 0x000000ffff077224 */ /* 0x000fe200078e00ff */
[----:B------:R-:W-:Y:S01]  /*0c90*/  UMOV UR39, URZ ;  /* 0x0000003f00277c82 */ /* 0x000fe20008000000 */
[----:B------:R-:W-:Y:S01]  /*0ca0*/  USHF.R.S32.HI UR7, URZ, 0x1f, UR6 ;  /* 0x0000001f3f077899 */ /* 0x000fe20008011406 */
[----:B------:R-:W-:Y:S01]  /*0cb0*/  UMOV UR38, URZ ;  /* 0x0000003f00267c82 */ /* 0x000fe20008000000 */
[----:B------:R-:W-:-:S02]  /*0cc0*/  ULDC.64 UR8, c[0x0][0x650] ;  /* 0x0001940000087ab9 */ /* 0x000fc40000000a00 */
[----:B------:R-:W-:-:S04]  /*0cd0*/  ULEA.HI UR7, UR7, UR6, URZ, 0x5 ;  /* 0x0000000607077291 */ /* 0x000fc8000f8f283f */
[----:B------:R-:W-:Y:S01]  /*0ce0*/  USHF.R.S32.HI UR40, URZ, 0x5, UR7 ;  /* 0x000000053f287899 */ /* 0x000fe20008011407 */
[----:B---3--:R-:W-:-:S13]  /*0cf0*/  ISETP.NE.AND P1, PT, R2, 0x1, PT ;  /* 0x000000010200780c */ /* 0x008fda0003f25270 */
[----:B------:R-:W0:Y:S01]  /*0d00*/  @P1 LDC R19, c[0x0][0x10] ;  /* 0x00000400ff131b82 */ /* 0x000e220000000800 */
[----:B----4-:R-:W-:Y:S02]  /*0d10*/  @P1 IMAD.MOV.U32 R8, RZ, RZ, R14 ;  /* 0x000000ffff081224 */ /* 0x010fe400078e000e */
[----:B------:R-:W-:Y:S02]  /*0d20*/  @P1 IMAD.MOV.U32 R9, RZ, RZ, RZ ;  /* 0x000000ffff091224 */ /* 0x000fe400078e00ff */
[----:B------:R-:W-:-:S03]  /*0d30*/  @P1 IMAD.MOV.U32 R17, RZ, RZ, RZ ;  /* 0x000000ffff111224 */ /* 0x000fc600078e00ff */
[----:B------:R-:W1:Y:S01]  /*0d40*/  @!P1 LDC R11, c[0x0][0xc] ;  /* 0x00000300ff0b9b82 */ /* 0x000e620000000800 */
[----:B------:R-:W-:Y:S01]  /*0d50*/  ULDC UR4, c[0x0][0xc] ;  /* 0x0000030000047ab9 */ /* 0x000fe20000000800 */
[----:B------:R-:W-:Y:S02]  /*0d60*/  ULDC UR5, c[0x0][0x10] ;  /* 0x0000040000057ab9 */ /* 0x000fe40000000800 */
[----:B------:R-:W-:-:S04]  /*0d70*/  UIMAD.WIDE.U32 UR4, UR4, UR5, URZ ;  /* 0x00000005040472a5 */ /* 0x000fc8000f8e003f */
[----:B------:R-:W2:Y:S01]  /*0d80*/  LDC R2, c[0x0][0x14] ;  /* 0x00000500ff027b82 */ /* 0x000ea20000000800 */
[----:B0-----:R-:W-:-:S04]  /*0d90*/  @P1 IMAD.WIDE.U32 R18, R6, R19, R8 ;  /* 0x0000001306121225 */ /* 0x001fc800078e0008 */
[----:B------:R-:W-:Y:S02]  /*0da0*/  @P1 IMAD.IADD R17, R19, 0x1, R17 ;  /* 0x0000000113111824 */ /* 0x000fe400078e0211 */
[----:B-1----:R-:W-:-:S04]  /*0db0*/  @!P1 IMAD.WIDE.U32 R8, R11, R14, R6 ;  /* 0x0000000e0b089225 */ /* 0x002fc800078e0006 */
[----:B------:R-:W-:Y:S02]  /*0dc0*/  @!P1 IMAD.MOV.U32 R18, RZ, RZ, R8 ;  /* 0x000000ffff129224 */ /* 0x000fe400078e0008 */
[----:B------:R-:W-:Y:S02]  /*0dd0*/  @!P1 IMAD.MOV.U32 R17, RZ, RZ, R9 ;  /* 0x000000ffff119224 */ /* 0x000fe400078e0009 */
[----:B--2---:R-:W-:-:S04]  /*0de0*/  IMAD.WIDE.U32 R12, R2, UR4, RZ ;  /* 0x00000004020c7c25 */ /* 0x004fc8000f8e00ff */
[----:B------:R-:W-:Y:S01]  /*0df0*/  IMAD R23, R2, UR5, RZ ;  /* 0x0000000502177c24 */ /* 0x000fe2000f8e02ff */
[----:B------:R0:W-:Y:S03]  /*0e00*/  STL.64 [R1], R12 ;  /* 0x0000000c01007387 */ /* 0x0001e60000100a00 */
[----:B------:R-:W-:Y:S01]  /*0e10*/  IMAD.IADD R23, R13, 0x1, R23 ;  /* 0x000000010d177824 */ /* 0x000fe200078e0217 */
[----:B------:R-:W-:Y:S06]  /*0e20*/  @P0 BRA `(.L_x_10) ;  /* 0x0000000000200947 */ /* 0x000fec0003800000 */
[----:B------:R-:W-:Y:S01]  /*0e30*/  UISETP.GE.U32.AND UP0, UPT, UR40, 0x1c, UPT ;  /* 0x0000001c2800788c */ /* 0x000fe2000bf06070 */
[----:B------:R-:W-:Y:S01]  /*0e40*/  IADD3 R18, P0, R18, R12, RZ ;  /* 0x0000000c12127210 */ /* 0x000fe20007f1e0ff */
[----:B------:R-:W-:Y:S01]  /*0e50*/  USHF.R.U32.HI UR4, URZ, 0x2, UR40 ;  /* 0x000000023f047899 */ /* 0x000fe20008011628 */
[----:B------:R-:W-:-:S03]  /*0e60*/  UMOV UR38, URZ ;  /* 0x0000003f00267c82 */ /* 0x000fc60008000000 */
[----:B------:R-:W-:Y:S01]  /*0e70*/  UIMAD.WIDE.U32 UR4, UR4, 0x24924925, URZ ;  /* 0x24924925040478a5 */ /* 0x000fe2000f8e003f */
[----:B------:R-:W-:-:S03]  /*0e80*/  IMAD.X R17, R23, 0x1, R17, P0 ;  /* 0x0000000117117824 */ /* 0x000fc600000e0611 */
[----:B------:R-:W-:Y:S02]  /*0e90*/  UIMAD UR39, UR5, -0x1c, UR40 ;  /* 0xffffffe4052778a4 */ /* 0x000fe4000f8e0228 */
[----:B------:R-:W-:-:S12]  /*0ea0*/  @UP0 ULOP3.LUT UR38, UR5, 0x1, URZ, 0xc0, !UPT ;  /* 0x0000000105260892 */ /* 0x000fd8000f8ec03f */
.L_x_10:
[----:B------:R-:W-:Y:S01]  /*0eb0*/  ISETP.GE.U32.AND P0, PT, R18, UR8, PT ;  /* 0x0000000812007c0c */ /* 0x000fe2000bf06070 */
[----:B------:R-:W-:Y:S01]  /*0ec0*/  IMAD.MOV.U32 R19, RZ, RZ, -0x1 ;  /* 0xffffffffff137424 */ /* 0x000fe200078e00ff */
[----:B------:R-:W-:Y:S01]  /*0ed0*/  PRMT R8, RZ, 0x7610, R8 ;  /* 0x00007610ff087816 */ /* 0x000fe20000000008 */
[----:B------:R-:W-:Y:S01]  /*0ee0*/  IMAD.MOV.U32 R22, RZ, RZ, -0x1 ;  /* 0xffffffffff167424 */ /* 0x000fe200078e00ff */
[----:B------:R-:W-:Y:S01]  /*0ef0*/  ISETP.GE.U32.AND.EX P0, PT, R17, UR9, PT, P0 ;  /* 0x0000000911007c0c */ /* 0x000fe2000bf06100 */
[----:B------:R-:W-:-:S12]  /*0f00*/  IMAD.MOV.U32 R2, RZ, RZ, -0x1 ;  /* 0xffffffffff027424 */ /* 0x000fd800078e00ff */
[----:B------:R-:W-:Y:S05]  /*0f10*/  @P0 BRA `(.L_x_11) ;  /* 0x00000004005c0947 */ /* 0x000fea0003800000 */
[----:B------:R-:W1:Y:S01]  /*0f20*/  LDC.64 R20, c[0x0][0x628] ;  /* 0x00018a00ff147b82 */ /* 0x000e620000000a00 */
[----:B------:R-:W-:Y:S02]  /*0f30*/  IMAD.MOV.U32 R8, RZ, RZ, R18 ;  /* 0x000000ffff087224 */ /* 0x000fe400078e0012 */
[----:B------:R-:W-:-:S05]  /*0f40*/  IMAD.MOV.U32 R9, RZ, RZ, R17 ;  /* 0x000000ffff097224 */ /* 0x000fca00078e0011 */
[----:B------:R-:W2:Y:S08]  /*0f50*/  LDC R2, c[0x0][0x630] ;  /* 0x00018c00ff027b82 */ /* 0x000eb00000000800 */
[----:B------:R-:W3:Y:S01]  /*0f60*/  LDC.64 R24, c[0x0][0x620] ;  /* 0x00018800ff187b82 */ /* 0x000ee20000000a00 */
[----:B-1----:R-:W-:-:S04]  /*0f70*/  ISETP.NE.U32.AND P0, PT, R20, RZ, PT ;  /* 0x000000ff1400720c */ /* 0x002fc80003f05070 */
[----:B------:R-:W-:-:S13]  /*0f80*/  ISETP.NE.AND.EX P0, PT, R21, RZ, PT, P0 ;  /* 0x000000ff1500720c */ /* 0x000fda0003f05300 */
[----:B--23--:R-:W-:Y:S05]  /*0f90*/  @!P0 BRA `(.L_x_12) ;  /* 0x0000000000288947 */ /* 0x00cfea0003800000 */
[----:B0-----:R-:W0:Y:S02]  /*0fa0*/  LDC R13, c[0x0][0x634] ;  /* 0x00018d00ff0d7b82 */ /* 0x001e240000000800 */
[----:B0-----:R-:W-:-:S05]  /*0fb0*/  IADD3 R13, P0, R18, R13, RZ ;  /* 0x0000000d120d7210 */ /* 0x001fca0007f1e0ff */
[----:B------:R-:W-:-:S04]  /*0fc0*/  IMAD.X R15, RZ, RZ, R17, P0 ;  /* 0x000000ffff0f7224 */ /* 0x000fc800000e0611 */
[----:B------:R-:W-:-:S04]  /*0fd0*/  IMAD.WIDE.U32 R8, R15, R20, RZ ;  /* 0x000000140f087225 */ /* 0x000fc800078e00ff */
[----:B------:R-:W-:-:S04]  /*0fe0*/  IMAD.WIDE.U32 R10, P0, R13, R21, R8 ;  /* 0x000000150d0a7225 */ /* 0x000fc80007800008 */
[----:B------:R-:W-:-:S04]  /*0ff0*/  IMAD.WIDE.U32 R8, R13, R20, RZ ;  /* 0x000000140d087225 */ /* 0x000fc800078e00ff */
[----:B------:R-:W-:Y:S01]  /*1000*/  IMAD.X R13, RZ, RZ, RZ, P0 ;  /* 0x000000ffff0d7224 */ /* 0x000fe200000e06ff */
[----:B------:R-:W-:Y:S01]  /*1010*/  IADD3 RZ, P0, R9, R10, RZ ;  /* 0x0000000a09ff7210 */ /* 0x000fe20007f1e0ff */
[----:B------:R-:W-:-:S04]  /*1020*/  IMAD.MOV.U32 R12, RZ, RZ, R11 ;  /* 0x000000ffff0c7224 */ /* 0x000fc800078e000b */
[----:B------:R-:W-:-:S08]  /*1030*/  IMAD.WIDE.U32.X R8, R15, R21, R12, P0 ;  /* 0x000000150f087225 */ /* 0x000fd000000e040c */
.L_x_12:
[-CC-:B------:R-:W-:Y:S01]  /*1040*/  SHF.R.U64 R31, R8, R2.reuse, R9.reuse ;  /* 0x00000002081f7219 */ /* 0x180fe20000001209 */
[----:B0-----:R-:W0:Y:S01]  /*1050*/  LDC R12, c[0x0][0x618] ;  /* 0x00018600ff0c7b82 */ /* 0x001e220000000800 */
[----:B------:R-:W-:Y:S01]  /*1060*/  SHF.R.U32.HI R7, RZ, R2, R9 ;  /* 0x00000002ff077219 */ /* 0x000fe20000011609 */
[----:B------:R-:W-:Y:S01]  /*1070*/  ULDC UR4, c[0x0][0x150] ;  /* 0x0000540000047ab9 */ /* 0x000fe20000000800 */
[----:B------:R-:W-:Y:S01]  /*1080*/  IADD3 R11, P0, RZ, -R31, RZ ;  /* 0x8000001fff0b7210 */ /* 0x000fe20007f1e0ff */
[----:B------:R-:W-:Y:S01]  /*1090*/  IMAD.MOV.U32 R19, RZ, RZ, R17 ;  /* 0x000000ffff137224 */ /* 0x000fe200078e0011 */
[----:B------:R-:W-:-:S03]  /*10a0*/  I2FP.F32.U32 R2, R6 ;  /* 0x0000000600027245 */ /* 0x000fc60000201000 */
[----:B------:R-:W1:Y:S01]  /*10b0*/  LDC.64 R26, c[0x0][0x640] ;  /* 0x00019000ff1a7b82 */ /* 0x000e620000000a00 */
[----:B------:R-:W-:Y:S02]  /*10c0*/  IMAD.X R13, RZ, RZ, ~R7, P0 ;  /* 0x000000ffff0d7224 */ /* 0x000fe400000e0e07 */
[----:B------:R-:W-:Y:S01]  /*10d0*/  FMUL R2, R2, UR4 ;  /* 0x0000000402027c20 */ /* 0x000fe20008400000 */
[----:B------:R-:W-:Y:S01]  /*10e0*/  IMAD.WIDE.U32 R8, R11, R24, R18 ;  /* 0x000000180b087225 */ /* 0x000fe200078e0012 */
[----:B------:R-:W-:-:S03]  /*10f0*/  ULDC UR4, c[0x0][0x154] ;  /* 0x0000550000047ab9 */ /* 0x000fc60000000800 */
[----:B------:R-:W-:Y:S01]  /*1100*/  IMAD R10, R13, R24, RZ ;  /* 0x000000180d0a7224 */ /* 0x000fe200078e02ff */
[----:B------:R-:W2:Y:S01]  /*1110*/  LDC R7, c[0x0][0x144] ;  /* 0x00005100ff077b82 */ /* 0x000ea20000000800 */
[----:B------:R-:W3:Y:S02]  /*1120*/  F2I.U32.TRUNC.NTZ R2, R2 ;  /* 0x0000000200027305 */ /* 0x000ee4000020f000 */
[----:B------:R-:W-:-:S04]  /*1130*/  IMAD R11, R11, R25, R10 ;  /* 0x000000190b0b7224 */ /* 0x000fc800078e020a */
[----:B------:R-:W-:Y:S01]  /*1140*/  IMAD.IADD R9, R9, 0x1, R11 ;  /* 0x0000000109097824 */ /* 0x000fe200078e020b */
[----:B------:R-:W4:Y:S01]  /*1150*/  LDC R22, c[0x0][0x608] ;  /* 0x00018200ff167b82 */ /* 0x000f220000000800 */
[----:B------:R-:W-:-:S03]  /*1160*/  IMAD.MOV.U32 R11, RZ, RZ, -0x1 ;  /* 0xffffffffff0b7424 */ /* 0x000fc600078e00ff */
[--C-:B0-----:R-:W-:Y:S02]  /*1170*/  SHF.R.U64 R20, R8, R12, R9.reuse ;  /* 0x0000000c08147219 */ /* 0x101fe40000001209 */
[----:B------:R-:W-:Y:S02]  /*1180*/  I2FP.F32.U32 R8, R14 ;  /* 0x0000000e00087245 */ /* 0x000fe40000201000 */
[----:B------:R-:W0:Y:S01]  /*1190*/  LDC R24, c[0x0][0x658] ;  /* 0x00019600ff187b82 */ /* 0x000e220000000800 */
[----:B-1----:R-:W-:Y:S01]  /*11a0*/  ISETP.NE.U32.AND P0, PT, R26, RZ, PT ;  /* 0x000000ff1a00720c */ /* 0x002fe20003f05070 */
[----:B---3--:R-:W-:Y:S02]  /*11b0*/  IMAD.MOV R10, RZ, RZ, -R2 ;  /* 0x000000ffff0a7224 */ /* 0x008fe400078e0a02 */
[----:B------:R-:W-:Y:S01]  /*11c0*/  FMUL R8, R8, UR4 ;  /* 0x0000000408087c20 */ /* 0x000fe20008400000 */
[----:B------:R-:W-:Y:S02]  /*11d0*/  SHF.R.U32.HI R9, RZ, R12, R9 ;  /* 0x0000000cff097219 */ /* 0x000fe40000011609 */
[----:B------:R-:W-:Y:S01]  /*11e0*/  ISETP.NE.AND.EX P0, PT, R27, RZ, PT, P0 ;  /* 0x000000ff1b00720c */ /* 0x000fe20003f05300 */
[----:B------:R1:W3:Y:S01]  /*11f0*/  F2I.U32.TRUNC.NTZ R15, R8 ;  /* 0x00000008000f7305 */ /* 0x0002e2000020f000 */
[----:B------:R-:W1:Y:S01]  /*1200*/  LDC R19, c[0x0][0x148] ;  /* 0x00005200ff137b82 */ /* 0x000e620000000800 */
[----:B--2---:R-:W-:-:S07]  /*1210*/  IMAD R2, R7, R10, R6 ;  /* 0x0000000a07027224 */ /* 0x004fce00078e0206 */
[----:B------:R-:W2:Y:S01]  /*1220*/  LDC R25, c[0x0][0x600] ;  /* 0x00018000ff197b82 */ /* 0x000ea20000000800 */
[-CC-:B----4-:R-:W-:Y:S02]  /*1230*/  SHF.R.U64 R32, R20, R22.reuse, R9.reuse ;  /* 0x0000001614207219 */ /* 0x190fe40000001209 */
[----:B------:R-:W-:Y:S01]  /*1240*/  SHF.R.U32.HI R7, RZ, R22, R9 ;  /* 0x00000016ff077219 */ /* 0x000fe20000011609 */
[----:B------:R-:W-:-:S04]  /*1250*/  IMAD.MOV.U32 R9, RZ, RZ, 0x1 ;  /* 0x00000001ff097424 */ /* 0x000fc800078e00ff */
[----:B------:R-:W4:Y:S01]  /*1260*/  LDC R28, c[0x0][0x648] ;  /* 0x00019200ff1c7b82 */ /* 0x000f220000000800 */
[-C--:B0-----:R-:W-:Y:S02]  /*1270*/  SHF.L.U32 R6, R11, R24.reuse, RZ ;  /* 0x000000180b067219 */ /* 0x081fe400000006ff */
[--C-:B------:R-:W-:Y:S02]  /*1280*/  SHF.R.U64 R22, R32, R24, R7.reuse ;  /* 0x0000001820167219 */ /* 0x100fe40000001207 */
[----:B------:R-:W-:Y:S02]  /*1290*/  LOP3.LUT R13, RZ, R6, RZ, 0x33, !PT ;  /* 0x00000006ff0d7212 */ /* 0x000fe400078e33ff */
[-C--:B------:R-:W-:Y:S01]  /*12a0*/  SHF.R.U32.HI R7, RZ, R24.reuse, R7 ;  /* 0x00000018ff077219 */ /* 0x080fe20000011607 */
[----:B------:R-:W0:Y:S01]  /*12b0*/  LDC R29, c[0x0][0x638] ;  /* 0x00018e00ff1d7b82 */ /* 0x000e220000000800 */
[----:B------:R-:W-:Y:S01]  /*12c0*/  SHF.L.U32 R12, R9, R24, RZ ;  /* 0x00000018090c7219 */ /* 0x000fe200000006ff */
[----:B------:R-:W-:-:S06]  /*12d0*/  IMAD.MOV.U32 R6, RZ, RZ, R22 ;  /* 0x000000ffff067224 */ /* 0x000fcc00078e0016 */
[----:B------:R-:W0:Y:S01]  /*12e0*/  LDC R30, c[0x0][0x610] ;  /* 0x00018400ff1e7b82 */ /* 0x000e220000000800 */
[----:B-1-3--:R-:W-:Y:S05]  /*12f0*/  @!P0 BRA `(.L_x_13) ;  /* 0x0000000000288947 */ /* 0x00afea0003800000 */
[----:B------:R-:W1:Y:S02]  /*1300*/  LDC R11, c[0x0][0x64c] ;  /* 0x00019300ff0b7b82 */ /* 0x000e640000000800 */
[----:B-1----:R-:W-:-:S05]  /*1310*/  IADD3 R11, P0, R22, R11, RZ ;  /* 0x0000000b160b7210 */ /* 0x002fca0007f1e0ff */
        /* <DEDUP_REMOVED lines=8> */
.L_x_13:
[----:B----4-:R-:W-:Y:S01]  /*13a0*/  SHF.R.U64 R6, R6, R28, R7 ;  /* 0x0000001c06067219 */ /* 0x010fe20000001207 */
[----:B--2---:R-:W-:Y:S01]  /*13b0*/  VIADD R7, R25, 0xffffffff ;  /* 0xffffffff19077836 */ /* 0x004fe20000000000 */
[----:B------:R-:W-:Y:S01]  /*13c0*/  LOP3.LUT R13, R32, R13, RZ, 0xc0, !PT ;  /* 0x0000000d200d7212 */ /* 0x000fe200078ec0ff */
[----:B------:R-:W-:Y:S02]  /*13d0*/  IMAD.MOV R15, RZ, RZ, -R15 ;  /* 0x000000ffff0f7224 */ /* 0x000fe400078e0a0f */
[----:B------:R-:W-:Y:S01]  /*13e0*/  IMAD.MOV R8, RZ, RZ, -R6 ;  /* 0x000000ffff087224 */ /* 0x000fe200078e0a06 */
[----:B------:R-:W-:Y:S01]  /*13f0*/  LOP3.LUT R7, R20, R7, RZ, 0xc0, !PT ;  /* 0x0000000714077212 */ /* 0x000fe200078ec0ff */
[----:B------:R-:W-:Y:S02]  /*1400*/  IMAD R13, R12, R6, R13 ;  /* 0x000000060c0d7224 */ /* 0x000fe400078e020d */
[----:B------:R-:W-:Y:S02]  /*1410*/  @P1 IMAD R2, R19, R15, R14 ;  /* 0x0000000f13021224 */ /* 0x000fe400078e020e */
[----:B0-----:R-:W-:-:S02]  /*1420*/  IMAD R6, R8, R29, R22 ;  /* 0x0000001d08067224 */ /* 0x001fc400078e0216 */
[----:B------:R-:W-:Y:S02]  /*1430*/  IMAD R2, R13, R30, R2 ;  /* 0x0000001e0d027224 */ /* 0x000fe400078e0202 */
[----:B------:R-:W-:Y:S02]  /*1440*/  IMAD R19, R6, R25, R7 ;  /* 0x0000001906137224 */ /* 0x000fe400078e0207 */
[----:B------:R-:W-:-:S03]  /*1450*/  IMAD.MOV.U32 R8, RZ, RZ, 0x1 ;  /* 0x00000001ff087424 */ /* 0x000fc600078e00ff */
[----:B------:R-:W-:Y:S02]  /*1460*/  SEL R22, R19, R2, !P1 ;  /* 0x0000000213167207 */ /* 0x000fe40004800000 */
[----:B------:R-:W-:Y:S01]  /*1470*/  SEL R19, R2, R19, !P1 ;  /* 0x0000001302137207 */ /* 0x000fe20004800000 */
[----:B------:R-:W-:-:S07]  /*1480*/  IMAD.MOV.U32 R2, RZ, RZ, R31 ;  /* 0x000000ffff027224 */ /* 0x000fce00078e001f */
.L_x_11:
[----:B------:R-:W-:Y:S05]  /*1490*/  @!P2 BRA `(.L_x_14) ;  /* 0x00000034008ca947 */ /* 0x000fea0003800000 */
[----:B------:R-:W-:-:S13]  /*14a0*/  ISETP.GT.U32.AND P0, PT, R33, 0x1, PT ;  /* 0x000000012100780c */ /* 0x000fda0003f04070 */
[----:B------:R-:W-:Y:S05]  /*14b0*/  @P0 EXIT ;  /* 0x000000000000094d */ /* 0x000fea0003800000 */
.L_x_15:
[----:B------:R-:W-:-:S08]  /*14c0*/  NOP ;  /* 0x0000000000007918 */ /* 0x000fd00000000000 */
[----:B------:R-:W1:Y:S02]  /*14d0*/  USETMAXREG.TRY_ALLOC.CTAPOOL UP0, 0xe8 ;  /* 0x000000e8000079c8 */ /* 0x000e640008000600 */
[----:B-1----:R-:W-:-:S13]  /*14e0*/  PLOP3.LUT P0, PT, PT, PT, UP0, 0x80, 0x0 ;  /* 0x000000000000781c */ /* 0x002fda0003f0f008 */
[----:B------:R-:W-:Y:S05]  /*14f0*/  @!P0 BRA `(.L_x_15) ;  /* 0xfffffffc00f08947 */ /* 0x000fea000383ffff */
[----:B------:R-:W-:-:S13]  /*1500*/  LOP3.LUT P0, RZ, R8, 0xff, RZ, 0xc0, !PT ;  /* 0x000000ff08ff7812 */ /* 0x000fda000780c0ff */
[----:B------:R-:W-:Y:S05]  /*1510*/  @!P0 EXIT ;  /* 0x000000000000894d */ /* 0x000fea0003800000 */
[----:B------:R-:W1:Y:S01]  /*1520*/  S2UR UR4, SR_CgaCtaId ;  /* 0x00000000000479c3 */ /* 0x000e620000008800 */
[----:B------:R-:W-:Y:S01]  /*1530*/  VIADD R6, R5, 0xffffffff ;  /* 0xffffffff05067836 */ /* 0x000fe20000000000 */
[----:B------:R-:W-:Y:S01]  /*1540*/  SHF.R.S32.HI R0, RZ, 0x1f, R3 ;  /* 0x0000001fff007819 */ /* 0x000fe20000011403 */
[----:B------:R-:W-:Y:S01]  /*1550*/  UMOV UR41, 0x400 ;  /* 0x0000040000297882 */ /* 0x000fe20000000000 */
[----:B------:R-:W-:Y:S01]  /*1560*/  UISETP.LT.AND UP0, UPT, UR40, 0x1, UPT ;  /* 0x000000012800788c */ /* 0x000fe2000bf01270 */
[----:B------:R-:W-:Y:S01]  /*1570*/  LOP3.LUT R70, R16, 0x1, RZ, 0xfc, !PT ;  /* 0x0000000110467812 */ /* 0x000fe200078efcff */
[----:B------:R-:W-:Y:S01]  /*1580*/  ULDC UR6, c[0x0][0x284] ;  /* 0x0000a10000067ab9 */ /* 0x000fe20000000800 */
[----:B------:R-:W-:Y:S01]  /*1590*/  R2UR UR42, R6 ;  /* 0x00000000062a72ca */ /* 0x000fe200000e0000 */
[----:B------:R-:W-:Y:S01]  /*15a0*/  USEL UR43, UR40, 0x1, UP0 ;  /* 0x00000001282b7887 */ /* 0x000fe20008000000 */
[CC--:B------:R-:W-:Y:S01]  /*15b0*/  LEA.HI R4, R0.reuse, R3.reuse, RZ, 0x2 ;  /* 0x0000000300047211 */ /* 0x0c0fe200078f10ff */
[----:B------:R-:W-:Y:S01]  /*15c0*/  USHF.L.U32 UR46, UR40, 0x1, URZ ;  /* 0x00000001282e7899 */ /* 0x000fe2000800063f */
[----:B------:R-:W-:Y:S01]  /*15d0*/  LEA.HI R0, R0, R3, RZ, 0x5 ;  /* 0x0000000300007211 */ /* 0x000fe200078f28ff */
[----:B------:R-:W-:Y:S01]  /*15e0*/  UIADD3 UR43, -UR43, UR40, URZ ;  /* 0x000000282b2b7290 */ /* 0x000fe2000fffe13f */
[----:B------:R-:W-:-:S02]  /*15f0*/  SHF.R.S32.HI R58, RZ, 0x2, R4 ;  /* 0x00000002ff3a7819 */ /* 0x000fc40000011404 */
[----:B------:R-:W-:Y:S02]  /*1600*/  SHF.R.S32.HI R5, RZ, 0x1f, R4 ;  /* 0x0000001fff057819 */ /* 0x000fe40000011404 */
[----:B------:R-:W-:Y:S02]  /*1610*/  LOP3.LUT R60, R4, 0xfffffffc, RZ, 0xc0, !PT ;  /* 0xfffffffc043c7812 */ /* 0x000fe400078ec0ff */
[----:B------:R-:W-:Y:S01]  /*1620*/  LEA.HI R5, R5, R58, RZ, 0x3 ;  /* 0x0000003a05057211 */ /* 0x000fe200078f18ff */
[----:B------:R-:W-:Y:S01]  /*1630*/  USHF.L.U32 UR42, UR42, 0x3, URZ ;  /* 0x000000032a2a7899 */ /* 0x000fe2000800063f */
[----:B------:R-:W-:Y:S01]  /*1640*/  ISETP.NE.AND P0, PT, R6, RZ, PT ;  /* 0x000000ff0600720c */ /* 0x000fe20003f05270 */
[----:B------:R-:W-:Y:S01]  /*1650*/  IMAD.IADD R60, R3, 0x1, -R60 ;  /* 0x00000001033c7824 */ /* 0x000fe200078e0a3c */
[----:B------:R-:W-:Y:S01]  /*1660*/  LOP3.LUT R5, R5, 0xfffffff8, RZ, 0xc0, !PT ;  /* 0xfffffff805057812 */ /* 0x000fe200078ec0ff */
[----:B-1----:R-:W-:Y:S01]  /*1670*/  ULEA UR41, UR4, UR41, 0x18 ;  /* 0x0000002904297291 */ /* 0x002fe2000f8ec03f */
[----:B------:R-:W-:Y:S01]  /*1680*/  SEL R71, RZ, 0x1, P0 ;  /* 0x00000001ff477807 */ /* 0x000fe20000000000 */
[----:B------:R-:W-:-:S02]  /*1690*/  IMAD.U32 R62, RZ, RZ, UR42 ;  /* 0x0000002aff3e7e24 */ /* 0x000fc4000f8e00ff */
[----:B------:R-:W-:Y:S01]  /*16a0*/  UIADD3 UR47, UR41, 0x1d0, URZ ;  /* 0x000001d0292f7890 */ /* 0x000fe2000fffe03f */
[----:B------:R-:W-:Y:S01]  /*16b0*/  IMAD.IADD R58, R58, 0x1, -R5 ;  /* 0x000000013a3a7824 */ /* 0x000fe200078e0a05 */
[----:B------:R-:W-:Y:S01]  /*16c0*/  SHF.R.S32.HI R5, RZ, 0x5, R0 ;  /* 0x00000005ff057819 */ /* 0x000fe20000011400 */
[----:B------:R-:W-:Y:S01]  /*16d0*/  UIADD3 UR4, UR41, 0x1c300, URZ ;  /* 0x0001c30029047890 */ /* 0x000fe2000fffe03f */
[C---:B------:R-:W-:Y:S01]  /*16e0*/  LOP3.LUT R64, R62.reuse, 0x8, RZ, 0xc0, !PT ;  /* 0x000000083e407812 */ /* 0x040fe200078ec0ff */
[----:B------:R-:W-:Y:S01]  /*16f0*/  UIADD3 UR5, UR41, 0x300, URZ ;  /* 0x0000030029057890 */ /* 0x000fe2000fffe03f */
[--C-:B------:R-:W-:Y:S01]  /*1700*/  SHF.R.S32.HI R59, RZ, 0x1f, R58.reuse ;  /* 0x0000001fff3b7819 */ /* 0x100fe2000001143a */
[----:B------:R-:W-:Y:S01]  /*1710*/  USHF.R.U32.HI UR4, URZ, 0x4, UR4 ;  /* 0x000000043f047899 */ /* 0x000fe20008011604 */
[C-C-:B------:R-:W-:Y:S01]  /*1720*/  IMAD R65, R5.reuse, -0x10, -R58.reuse ;  /* 0xfffffff005417824 */ /* 0x140fe200078e0a3a */
[----:B------:R-:W-:Y:S01]  /*1730*/  USHF.R.U32.HI UR5, URZ, 0x4, UR5 ;  /* 0x000000043f057899 */ /* 0x000fe20008011605 */
[----:B------:R-:W-:Y:S01]  /*1740*/  IMAD.U32 R61, RZ, RZ, UR47 ;  /* 0x0000002fff3d7e24 */ /* 0x000fe2000f8e00ff */
[----:B------:R-:W-:Y:S01]  /*1750*/  ULOP3.LUT UR4, UR4, 0x3fff, URZ, 0xc0, !UPT ;  /* 0x00003fff04047892 */ /* 0x000fe2000f8ec03f */
[----:B------:R-:W-:Y:S01]  /*1760*/  IMAD.WIDE R58, R5, 0x10, R58 ;  /* 0x00000010053a7825 */ /* 0x000fe200078e023a */
[----:B------:R-:W-:Y:S01]  /*1770*/  LOP3.LUT R62, R62, 0x8, RZ, 0xc, !PT ;  /* 0x000000083e3e7812 */ /* 0x000fe200078e0cff */
[----:B------:R-:W-:Y:S01]  /*1780*/  ULOP3.LUT UR44, UR5, 0x3fff, URZ, 0xc0, !UPT ;  /* 0x00003fff052c7892 */ /* 0x000fe2000f8ec03f */
[----:B------:R-:W-:Y:S01]  /*1790*/  LOP3.LUT R64, R64, 0x18, RZ, 0x3c, !PT ;  /* 0x0000001840407812 */ /* 0x000fe200078e3cff */
[----:B------:R-:W-:Y:S01]  /*17a0*/  VIADD R63, R61, UR42 ;  /* 0x0000002a3d3f7c36 */ /* 0x000fe20008000000 */
[----:B------:R-:W-:Y:S01]  /*17b0*/  ULOP3.LUT UR45, UR4, 0x10000, URZ, 0xfc, !UPT ;  /* 0x00010000042d7892 */ /* 0x000fe2000f8efc3f */
[----:B------:R-:W-:-:S11]  /*17c0*/  VIADD R65, R65, UR6 ;  /* 0x0000000641417c36 */ /* 0x000fd60008000000 */
.L_x_99:
[----:B------:R-:W-:Y:S01]  /*17d0*/  SHF.L.U32 R0, R71, 0x1f, RZ ;  /* 0x0000001f47007819 */ /* 0x000fe200000006ff */
[----:B------:R-:W-:Y:S02]  /*17e0*/  ULDC UR4, c[0x0][0x28c] ;  /* 0x0000a30000047ab9 */ /* 0x000fe40000000800 */
[----:B------:R-:W-:Y:S01]  /*17f0*/  ISETP.LT.AND P1, PT, RZ, UR4, PT ;  /* 0x00000004ff007c0c */ /* 0x000fe2000bf21270 */
[----:B-1----:R-:W1:Y:S02]  /*1800*/  SYNCS.PHASECHK.TRANS64.TRYWAIT P0, [R61+UR42], R0 ;  /* 0x000000003d0075a7 */ /* 0x002e64000800016a */
[----:B-1-34-:R-:W-:Y:S10]  /*1810*/  @!P0 BRA `(.L_x_16) ;  /* 0x0000004c00fc8947 */ /* 0x01aff40003800000 */
.L_x_145:
[----:B------:R-:W-:Y:S05]  /*1820*/  @P1 BRA `(.L_x_17) ;  /* 0x0000000000401947 */ /* 0x000fea0003800000 */
[----:B-1----:R-:W-:Y:S01]  /*1830*/  MOV R0, 0x0 ;  /* 0x0000000000007802 */ /* 0x002fe20000000f00 */
[----:B------:R-:W-:Y:S01]  /*1840*/  ULDC.64 UR4, c[0x4][0x68] ;  /* 0x01001a0000047ab9 */ /* 0x000fe20000000a00 */
[----:B------:R-:W-:Y:S01]  /*1850*/  ULDC.64 UR6, c[0x4][0x8] ;  /* 0x0100020000067ab9 */ /* 0x000fe20000000a00 */
[----:B------:R-:W-:Y:S01]  /*1860*/  IMAD.U32 R4, RZ, RZ, UR4 ;  /* 0x00000004ff047e24 */ /* 0x000fe2000f8e00ff */
[----:B------:R1:W2:Y:S01]  /*1870*/  LDC.64 R14, c[0x4][R0] ;  /* 0x01000000000e7b82 */ /* 0x0002a20000000a00 */
[----:B------:R-:W-:Y:S01]  /*1880*/  IMAD.U32 R5, RZ, RZ, UR5 ;  /* 0x00000005ff057e24 */ /* 0x000fe2000f8e00ff */
[----:B------:R-:W-:Y:S01]  /*1890*/  ULDC.64 UR4, c[0x4][0x70] ;  /* 0x01001c0000047ab9 */ /* 0x000fe20000000a00 */
[----:B------:R-:W-:Y:S02]  /*18a0*/  IMAD.U32 R10, RZ, RZ, UR6 ;  /* 0x00000006ff0a7e24 */ /* 0x000fe4000f8e00ff */
[----:B------:R-:W-:Y:S02]  /*18b0*/  IMAD.U32 R6, RZ, RZ, UR4 ;  /* 0x00000004ff067e24 */ /* 0x000fe4000f8e00ff */
[----:B------:R-:W-:-:S02]  /*18c0*/  IMAD.U32 R7, RZ, RZ, UR5 ;  /* 0x00000005ff077e24 */ /* 0x000fc4000f8e00ff */
[----:B------:R-:W-:Y:S02]  /*18d0*/  IMAD.U32 R11, RZ, RZ, UR7 ;  /* 0x00000007ff0b7e24 */ /* 0x000fe4000f8e00ff */
[----:B------:R-:W-:Y:S02]  /*18e0*/  IMAD.MOV.U32 R8, RZ, RZ, 0x1e1 ;  /* 0x000001e1ff087424 */ /* 0x000fe400078e00ff */
[----:B0-----:R-:W-:Y:S02]  /*18f0*/  IMAD.MOV.U32 R12, RZ, RZ, 0x1 ;  /* 0x00000001ff0c7424 */ /* 0x001fe400078e00ff */
[----:B-1----:R-:W-:-:S07]  /*1900*/  IMAD.MOV.U32 R13, RZ, RZ, RZ ;  /* 0x000000ffff0d7224 */ /* 0x002fce00078e00ff */
[----:B------:R-:W-:-:S07]  /*1910*/  LEPC R20, `(.L_x_17) ;  /* 0x000000001014794e */ /* 0x000fce0000000000 */
[----:B--2--5:R-:W-:Y:S05]  /*1920*/  CALL.ABS.NOINC R14 ;  /* 0x000000000e007343 */ /* 0x024fea0003c00000 */
.L_x_17:
[----:B------:R-:W-:-:S13]  /*1930*/  ISETP.NE.AND P0, PT, R70, 0x3, PT ;  /* 0x000000034600780c */ /* 0x000fda0003f05270 */
[----:B------:R-:W-:Y:S05]  /*1940*/  @!P0 BRA `(.L_x_18) ;  /* 0x0000000000048947 */ /* 0x000fea0003800000 */
[----:B------:R-:W-:Y:S01]  /*1950*/  BPT.TRAP 0x1 ;  /* 0x000000040000795c */ /* 0x000fe20000300000 */
.L_x_18:
[----:B------:R-:W-:Y:S02]  /*1960*/  IMAD.U32 R3, RZ, RZ, UR39 ;  /* 0x00000027ff037e24 */ /* 0x000fe4000f8e00ff */
[----:B-1----:R-:W-:-:S03]  /*1970*/  IMAD.U32 R0, RZ, RZ, UR38 ;  /* 0x00000026ff007e24 */ /* 0x002fc6000f8e00ff */
[----:B------:R-:W-:Y:S02]  /*1980*/  LEA R3, R3, UR41, 0x3 ;  /* 0x0000002903037c11 */ /* 0x000fe4000f8e18ff */
[----:B------:R-:W-:-:S04]  /*1990*/  SHF.L.U32 R0, R0, 0x1f, RZ ;  /* 0x0000001f00007819 */ /* 0x000fc800000006ff */
[----:B------:R1:W2:Y:S01]  /*19a0*/  SYNCS.PHASECHK.TRANS64.TRYWAIT P1, [R3+URZ], R0 ;  /* 0x00000000030075a7 */ /* 0x0002a2000802017f */
[----:B------:R-:W-:Y:S05]  /*19b0*/  @!P0 BRA `(.L_x_19) ;  /* 0x0000000000048947 */ /* 0x000fea0003800000 */
[----:B------:R-:W-:Y:S01]  /*19c0*/  BPT.TRAP 0x1 ;  /* 0x000000040000795c */ /* 0x000fe20000300000 */
.L_x_19:
[----:B--2---:R-:W-:Y:S05]  /*19d0*/  @P1 BRA `(.L_x_20) ;  /* 0x0000000000081947 */ /* 0x004fea0003800000 */
[----:B------:R-:W2:Y:S02]  /*19e0*/  SYNCS.PHASECHK.TRANS64.TRYWAIT P1, [R3+URZ], R0 ;  /* 0x00000000030075a7 */ /* 0x000ea4000802017f */
[----:B--2---:R-:W-:Y:S05]  /*19f0*/  @!P1 BRA `(.L_x_21) ;  /* 0x0000004c00989947 */ /* 0x004fea0003800000 */
.L_x_20:
[----:B------:R-:W-:Y:S05]  /*1a00*/  WARPSYNC.ALL ;  /* 0x0000000000007948 */ /* 0x000fea0003800000 */
[----:B------:R-:W-:Y:S01]  /*1a10*/  ULEA UR4, UR39, UR44, 0x8 ;  /* 0x0000002c27047291 */ /* 0x000fe2000f8e403f */
[----:B------:R-:W-:Y:S01]  /*1a20*/  WARPGROUP.ARRIVE ;  /* 0x00000000000079c5 */ /* 0x000fe20000000000 */
[----:B------:R-:W-:Y:S01]  /*1a30*/  ULEA UR6, UR39, UR45, 0x8 ;  /* 0x0000002d27067291 */ /* 0x000fe2000f8e403f */
[----:B-12---:R-:W-:Y:S01]  /*1a40*/  IMAD.U32 R0, RZ, RZ, UR43 ;  /* 0x0000002bff007e24 */ /* 0x006fe2000f8e00ff */
[----:B------:R-:W-:Y:S01]  /*1a50*/  UMOV UR5, 0x40000040 ;  /* 0x4000004000057882 */ /* 0x000fe20000000000 */
[----:B------:R-:W-:-:S03]  /*1a60*/  UMOV UR7, 0x80000020 ;  /* 0x8000002000077882 */ /* 0x000fc60000000000 */
[----:B------:R-:W-:-:S03]  /*1a70*/  ISETP.GE.AND P1, PT, R0, 0x1, PT ;  /* 0x000000010000780c */ /* 0x000fc60003f26270 */
[----:B------:R-:W-:Y:S01]  /*1a80*/  HGMMA.64x64x16.F32 R24, gdesc[UR4].tnspA, RZ, !UPT, gsb0 ;  /* 0x20e00000041879f0 */ /* 0x000fe2000c0008ff */
[----:B------:R-:W-:Y:S02]  /*1a90*/  UIADD3 UR4, UR4, 0x80, URZ ;  /* 0x0000008004047890 */ /* 0x000fe4000fffe03f */
[----:B------:R-:W-:Y:S01]  /*1aa0*/  UIADD3 UR6, UR6, 0x2, URZ ;  /* 0x0000000206067890 */ /* 0x000fe2000fffe03f */
[----:B------:R-:W-:Y:S01]  /*1ab0*/  UMOV UR5, 0x40000040 ;  /* 0x4000004000057882 */ /* 0x000fe20000000000 */
[----:B------:R-:W-:Y:S01]  /*1ac0*/  UMOV UR7, 0x80000020 ;  /* 0x8000002000077882 */ /* 0x000fe20000000000 */
[----:B------:R-:W-:Y:S02]  /*1ad0*/  WARPGROUP.DEPBAR.LE gsb0, 0x0 ;  /* 0x00008000000079c5 */ /* 0x000fe40000010000 */
[----:B------:R-:W-:-:S06]  /*1ae0*/  WARPGROUP.ARRIVE ;  /* 0x00000000000079c5 */ /* 0x000fcc0000000000 */
[----:B------:R-:W-:Y:S03]  /*1af0*/  HGMMA.64x64x16.F32 R24, gdesc[UR4].tnspA, R24, gsb0 ;  /* 0x20e00000041879f0 */ /* 0x000fe60008000818 */
[----:B------:R-:W-:Y:S02]  /*1b00*/  WARPGROUP.DEPBAR.LE gsb0, 0x0 ;  /* 0x00008000000079c5 */ /* 0x000fe40000010000 */
[----:B------:R-:W-:Y:S05]  /*1b10*/  @!P1 BRA `(.L_x_22) ;  /* 0x0000000000d09947 */ /* 0x000fea0003800000 */
[----:B------:R-:W-:Y:S01]  /*1b20*/  UIADD3 UR4, UR39, 0x1, URZ ;  /* 0x0000000127047890 */ /* 0x000fe2000fffe03f */
[----:B------:R-:W-:Y:S01]  /*1b30*/  IMAD.U32 R0, RZ, RZ, UR43 ;  /* 0x0000002bff007e24 */ /* 0x000fe2000f8e00ff */
[----:B------:R-:W-:Y:S02]  /*1b40*/  UMOV UR9, UR39 ;  /* 0x0000002700097c82 */ /* 0x000fe40008000000 */
[----:B------:R-:W-:-:S04]  /*1b50*/  UISETP.NE.AND UP0, UPT, UR4, 0x1c, UPT ;  /* 0x0000001c0400788c */ /* 0x000fc8000bf05270 */
[----:B------:R-:W-:Y:S02]  /*1b60*/  USEL UR5, URZ, 0x1, UP0 ;  /* 0x000000013f057887 */ /* 0x000fe40008000000 */
[----:B------:R-:W-:Y:S02]  /*1b70*/  USEL UR8, UR4, URZ, UP0 ;  /* 0x0000003f04087287 */ /* 0x000fe40008000000 */
[----:B------:R-:W-:-:S06]  /*1b80*/  ULOP3.LUT UR5, UR38, UR5, URZ, 0x3c, !UPT ;  /* 0x0000000526057292 */ /* 0x000fcc000f8e3c3f */
[----:B------:R-:W-:-:S07]  /*1b90*/  IMAD.U32 R5, RZ, RZ, UR5 ;  /* 0x00000005ff057e24 */ /* 0x000fce000f8e00ff */
.L_x_29:
[----:B-12---:R-:W-:Y:S05]  /*1ba0*/  @!P0 BRA `(.L_x_23) ;  /* 0x0000000000048947 */ /* 0x006fea0003800000 */
[----:B------:R-:W-:Y:S01]  /*1bb0*/  BPT.TRAP 0x1 ;  /* 0x000000040000795c */ /* 0x000fe20000300000 */
.L_x_23:
[----:B------:R-:W-:Y:S01]  /*1bc0*/  ULEA UR4, UR8, UR41, 0x3 ;  /* 0x0000002908047291 */ /* 0x000fe2000f8e183f */
[----:B------:R-:W-:-:S08]  /*1bd0*/  SHF.L.U32 R3, R5, 0x1f, RZ ;  /* 0x0000001f05037819 */ /* 0x000fd000000006ff */
[----:B------:R1:W2:Y:S01]  /*1be0*/  SYNCS.PHASECHK.TRANS64.TRYWAIT P1, [UR4], R3 ;  /* 0x00000003ff0075a7 */ /* 0x0002a20008020144 */
[----:B------:R-:W-:Y:S05]  /*1bf0*/  @!P0 BRA `(.L_x_24) ;  /* 0x0000000000048947 */ /* 0x000fea0003800000 */
[----:B------:R-:W-:Y:S01]  /*1c00*/  BPT.TRAP 0x1 ;  /* 0x000000040000795c */ /* 0x000fe20000300000 */
.L_x_24:
[----:B--2---:R-:W-:Y:S05]  /*1c10*/  @P1 BRA `(.L_x_25) ;  /* 0x0000000000081947 */ /* 0x004fea0003800000 */
[----:B------:R-:W2:Y:S02]  /*1c20*/  SYNCS.PHASECHK.TRANS64.TRYWAIT P1, [UR4], R3 ;  /* 0x00000003ff0075a7 */ /* 0x000ea40008020144 */
[----:B--2---:R-:W-:Y:S05]  /*1c30*/  @!P1 BRA `(.L_x_26) ;  /* 0x0000004c001c9947 */ /* 0x004fea0003800000 */
.L_x_25:
[----:B------:R-:W-:Y:S01]  /*1c40*/  ULEA UR4, UR8, UR44, 0x8 ;  /* 0x0000002c08047291 */ /* 0x000fe2000f8e403f */
[----:B------:R-:W-:Y:S01]  /*1c50*/  WARPGROUP.ARRIVE ;  /* 0x00000000000079c5 */ /* 0x000fe20000000000 */
[----:B------:R-:W-:Y:S01]  /*1c60*/  ULEA UR6, UR8, UR45, 0x8 ;  /* 0x0000002d08067291 */ /* 0x000fe2000f8e403f */
[----:B------:R-:W-:Y:S01]  /*1c70*/  UMOV UR5, 0x40000040 ;  /* 0x4000004000057882 */ /* 0x000fe20000000000 */
[----:B------:R-:W-:-:S07]  /*1c80*/  UMOV UR7, 0x80000020 ;  /* 0x8000002000077882 */ /* 0x000fce0000000000 */
[----:B------:R-:W-:Y:S01]  /*1c90*/  HGMMA.64x64x16.F32 R24, gdesc[UR4].tnspA, R24, gsb0 ;  /* 0x20e00000041879f0 */ /* 0x000fe20008000818 */
        /* <DEDUP_REMOVED lines=9> */
[----:B------:R-:W-:Y:S01]  /*1d30*/  BPT.TRAP 0x1 ;  /* 0x000000040000795c */ /* 0x000fe20000300000 */
.L_x_27:
[----:B------:R-:W-:Y:S01]  /*1d40*/  ULEA UR4, UR9, UR41, 0x3 ;  /* 0x0000002909047291 */ /* 0x000fe2000f8e183f */
[----:B------:R-:W-:-:S03]  /*1d50*/  ISETP.GT.U32.AND P1, PT, R16, 0x1, PT ;  /* 0x000000011000780c */ /* 0x000fc60003f24070 */
[----:B------:R-:W-:-:S04]  /*1d60*/  UIADD3 UR4, UR4, 0xe0, URZ ;  /* 0x000000e004047890 */ /* 0x000fc8000fffe03f */
[----:B------:R-:W-:-:S09]  /*1d70*/  UPRMT UR4, URZ, 0x654, UR4 ;  /* 0x000006543f047896 */ /* 0x000fd20008000004 */
[----:B------:R-:W-:Y:S01]  /*1d80*/  SYNCS.ARRIVE.TRANS64.RED.A1T0 RZ, [UR4], RZ ;  /* 0x000000ffffff79a7 */ /* 0x000fe20008100404 */
[----:B------:R-:W-:Y:S05]  /*1d90*/  @P1 BRA `(.L_x_28) ;  /* 0x0000000000041947 */ /* 0x000fea0003800000 */
[----:B------:R-:W-:Y:S01]  /*1da0*/  BPT.TRAP 0x1 ;  /* 0x000000040000795c */ /* 0x000fe20000300000 */
.L_x_28:
[----:B------:R-:W-:Y:S01]  /*1db0*/  UIADD3 UR8, UR8, 0x1, URZ ;  /* 0x0000000108087890 */ /* 0x000fe2000fffe03f */
[C---:B------:R-:W-:Y:S01]  /*1dc0*/  ISETP.GT.AND P1, PT, R0.reuse, 0x1, PT ;  /* 0x000000010000780c */ /* 0x040fe20003f24270 */
[----:B------:R-:W-:Y:S01]  /*1dd0*/  UIADD3 UR9, UR9, 0x1, URZ ;  /* 0x0000000109097890 */ /* 0x000fe2000fffe03f */
[----:B------:R-:W-:Y:S01]  /*1de0*/  VIADD R0, R0, 0xffffffff ;  /* 0xffffffff00007836 */ /* 0x000fe20000000000 */
[----:B------:R-:W-:Y:S02]  /*1df0*/  UISETP.NE.AND UP0, UPT, UR8, 0x1c, UPT ;  /* 0x0000001c0800788c */ /* 0x000fe4000bf05270 */
[----:B------:R-:W-:Y:S02]  /*1e00*/  UISETP.NE.AND UP1, UPT, UR9, 0x1c, UPT ;  /* 0x0000001c0900788c */ /* 0x000fe4000bf25270 */
[----:B------:R-:W-:Y:S02]  /*1e10*/  USEL UR4, URZ, 0x1, UP0 ;  /* 0x000000013f047887 */ /* 0x000fe40008000000 */
[----:B------:R-:W-:-:S02]  /*1e20*/  USEL UR8, UR8, URZ, UP0 ;  /* 0x0000003f08087287 */ /* 0x000fc40008000000 */
[----:B------:R-:W-:Y:S02]  /*1e30*/  USEL UR9, UR9, URZ, UP1 ;  /* 0x0000003f09097287 */ /* 0x000fe40008800000 */
[----:B------:R-:W-:Y:S01]  /*1e40*/  LOP3.LUT R5, R5, UR4, RZ, 0x3c, !PT ;  /* 0x0000000405057c12 */ /* 0x000fe2000f8e3cff */
[----:B------:R-:W-:Y:S09]  /*1e50*/  @P1 BRA `(.L_x_29) ;  /* 0xfffffffc00501947 */ /* 0x000ff2000383ffff */
.L_x_22:
[----:B------:R-:W3:Y:S01]  /*1e60*/  LDC R0, c[0x0][0x28c] ;  /* 0x0000a300ff007b82 */ /* 0x000ee20000000800 */
[----:B------:R4:W-:Y:S01]  /*1e70*/  SYNCS.ARRIVE.TRANS64.A1T0 RZ, [R62+UR47], RZ ;  /* 0x000000ff3eff79a7 */ /* 0x0009e2000810002f */
[----:B---3--:R-:W-:-:S13]  /*1e80*/  ISETP.GE.AND P1, PT, R0, 0x1, PT ;  /* 0x000000010000780c */ /* 0x008fda0003f26270 */
[----:B----4-:R-:W-:Y:S05]  /*1e90*/  @!P1 BRA `(.L_x_30) ;  /* 0x0000000000349947 */ /* 0x010fea0003800000 */
[----:B------:R-:W-:Y:S05]  /*1ea0*/  @!P0 BRA `(.L_x_31) ;  /* 0x0000000000048947 */ /* 0x000fea0003800000 */
[----:B------:R-:W-:Y:S01]  /*1eb0*/  BPT.TRAP 0x1 ;  /* 0x000000040000795c */ /* 0x000fe20000300000 */
.L_x_31:
[----:B------:R-:W-:Y:S01]  /*1ec0*/  UIADD3 UR6, UR43, UR39, URZ ;  /* 0x000000272b067290 */ /* 0x000fe2000fffe03f */
[----:B------:R-:W-:-:S03]  /*1ed0*/  ISETP.GT.U32.AND P0, PT, R16, 0x1, PT ;  /* 0x000000011000780c */ /* 0x000fc60003f04070 */
[----:B------:R-:W-:-:S04]  /*1ee0*/  USHF.R.U32.HI UR4, URZ, 0x2, UR6 ;  /* 0x000000023f047899 */ /* 0x000fc80008011606 */
[----:B------:R-:W-:-:S04]  /*1ef0*/  UIMAD.WIDE.U32 UR4, UR4, 0x24924925, URZ ;  /* 0x24924925040478a5 */ /* 0x000fc8000f8e003f */
[----:B------:R-:W-:-:S04]  /*1f00*/  UIMAD UR4, UR5, -0x1c, UR6 ;  /* 0xffffffe4050478a4 */ /* 0x000fc8000f8e0206 */
[----:B------:R-:W-:-:S04]  /*1f10*/  ULEA UR4, UR4, UR41, 0x3 ;  /* 0x0000002904047291 */ /* 0x000fc8000f8e183f */
[----:B------:R-:W-:-:S04]  /*1f20*/  UIADD3 UR4, UR4, 0xe0, URZ ;  /* 0x000000e004047890 */ /* 0x000fc8000fffe03f */
[----:B------:R-:W-:-:S09]  /*1f30*/  UPRMT UR4, URZ, 0x654, UR4 ;  /* 0x000006543f047896 */ /* 0x000fd20008000004 */
[----:B------:R-:W-:Y:S01]  /*1f40*/  SYNCS.ARRIVE.TRANS64.RED.A1T0 RZ, [UR4], RZ ;  /* 0x000000ffffff79a7 */ /* 0x000fe20008100404 */
[----:B------:R-:W-:Y:S05]  /*1f50*/  @P0 BRA `(.L_x_30) ;  /* 0x0000000000040947 */ /* 0x000fea0003800000 */
[----:B------:R-:W-:Y:S01]  /*1f60*/  BPT.TRAP 0x1 ;  /* 0x000000040000795c */ /* 0x000fe20000300000 */
.L_x_30:
[----:B------:R-:W-:Y:S01]  /*1f70*/  SHF.L.U32 R0, R71, 0x1f, RZ ;  /* 0x0000001f47007819 */ /* 0x000fe200000006ff */
[----:B------:R-:W-:Y:S01]  /*1f80*/  UIADD3 UR39, UR46, UR39, URZ ;  /* 0x000000272e277290 */ /* 0x000fe2000fffe03f */
[----:B------:R-:W3:Y:S01]  /*1f90*/  LDC R7, c[0x0][0x288] ;  /* 0x0000a200ff077b82 */ /* 0x000ee20000000800 */
[----:B------:R-:W-:Y:S01]  /*1fa0*/  UISETP.GE.U32.AND UP1, UPT, UR46, 0x1c, UPT ;  /* 0x0000001c2e00788c */ /* 0x000fe2000bf26070 */
[----:B------:R-:W-:Y:S01]  /*1fb0*/  IMAD.SHL.U32 R8, R60, 0x2, RZ ;  /* 0x000000023c087824 */ /* 0x000fe200078e00ff */
[----:B------:R-:W-:Y:S02]  /*1fc0*/  UISETP.GT.U32.AND UP0, UPT, UR39, 0x1b, UPT ;  /* 0x0000001b2700788c */ /* 0x000fe4000bf04070 */
[----:B------:R-:W-:Y:S02]  /*1fd0*/  USHF.R.U32.HI UR4, URZ, 0x2, UR39 ;  /* 0x000000023f047899 */ /* 0x000fe40008011627 */
[----:B------:R-:W-:Y:S01]  /*1fe0*/  UISETP.LT.U32.AND UP0, UPT, UR46, 0x1c, UP0 ;  /* 0x0000001c2e00788c */ /* 0x000fe20008701070 */
[----:B------:R-:W4:Y:S01]  /*1ff0*/  SYNCS.PHASECHK.TRANS64.TRYWAIT P0, [R61+UR42+0x10], R0 ;  /* 0x000010003d0075a7 */ /* 0x000f22000800016a */
[----:B------:R-:W-:Y:S01]  /*2000*/  UIMAD.WIDE.U32 UR4, UR4, 0x24924925, URZ ;  /* 0x24924925040478a5 */ /* 0x000fe2000f8e003f */
[----:B------:R-:W-:Y:S01]  /*2010*/  SHF.R.S32.HI R9, RZ, 0x1f, R8 ;  /* 0x0000001fff097819 */ /* 0x000fe20000011408 */
[----:B------:R-:W-:-:S02]  /*2020*/  USEL UR6, URZ, 0x1, !UP0 ;  /* 0x000000013f067887 */ /* 0x000fc4000c000000 */
[----:B------:R-:W-:Y:S02]  /*2030*/  UIMAD UR39, UR5, -0x1c, UR39 ;  /* 0xffffffe4052778a4 */ /* 0x000fe4000f8e0227 */
[----:B------:R-:W-:-:S04]  /*2040*/  ULOP3.LUT UR38, UR38, UR6, URZ, 0x3c, !UPT ;  /* 0x0000000626267292 */ /* 0x000fc8000f8e3c3f */
[----:B------:R-:W-:Y:S01]  /*2050*/  @UP1 ULOP3.LUT UR38, UR38, 0x1, UR5, 0x78, !UPT ;  /* 0x0000000126261892 */ /* 0x000fe2000f8e7805 */
[----:B---34-:R-:W-:Y:S11]  /*2060*/  @!P0 BRA `(.L_x_32) ;  /* 0x0000004800288947 */ /* 0x018ff60003800000 */
.L_x_146:
[----:B---3--:R-:W-:Y:S01]  /*2070*/  IMAD.SHL.U32 R0, R19, 0x40, RZ ;  /* 0x0000004013007824 */ /* 0x008fe200078e00ff */
[----:B------:R-:W-:Y:S01]  /*2080*/  ULDC UR6, c[0x0][0x284] ;  /* 0x0000a10000067ab9 */ /* 0x000fe20000000800 */
[----:B------:R-:W-:Y:S01]  /*2090*/  IMAD.SHL.U32 R14, R22, 0x40, RZ ;  /* 0x00000040160e7824 */ /* 0x000fe200078e00ff */
[----:B------:R-:W-:Y:S01]  /*20a0*/  SHF.R.S32.HI R11, RZ, 0x1f, R2 ;  /* 0x0000001fff0b7819 */ /* 0x000fe20000011402 */
[----:B------:R-:W-:Y:S01]  /*20b0*/  ULDC.64 UR4, c[0x0][0x5d0] ;  /* 0x0001740000047ab9 */ /* 0x000fe20000000a00 */
[----:B------:R-:W-:Y:S01]  /*20c0*/  ISETP.GE.AND P0, PT, R0, UR6, PT ;  /* 0x0000000600007c0c */ /* 0x000fe2000bf06270 */
[----:B--2---:R-:W-:Y:S01]  /*20d0*/  IMAD.WIDE.U32 R4, R2, UR4, R8 ;  /* 0x0000000402047c25 */ /* 0x004fe2000f8e0008 */
[----:B------:R-:W-:Y:S02]  /*20e0*/  SHF.R.S32.HI R15, RZ, 0x1f, R14 ;  /* 0x0000001fff0f7819 */ /* 0x000fe4000001140e */
[C---:B------:R-:W-:Y:S01]  /*20f0*/  ISETP.GE.OR P0, PT, R14.reuse, R7, P0 ;  /* 0x000000070e00720c */ /* 0x040fe20000706670 */
[----:B-1----:R-:W-:Y:S01]  /*2100*/  IMAD R3, R11, UR4, RZ ;  /* 0x000000040b037c24 */ /* 0x002fe2000f8e02ff */
[----:B------:R-:W-:-:S03]  /*2110*/  IADD3 R4, P1, R14, R4, RZ ;  /* 0x000000040e047210 */ /* 0x000fc60007f3e0ff */
[----:B------:R-:W-:-:S05]  /*2120*/  IMAD R3, R2, UR5, R3 ;  /* 0x0000000502037c24 */ /* 0x000fca000f8e0203 */
[----:B------:R-:W-:-:S03]  /*2130*/  IADD3.X R5, R15, R5, R3, P1, !PT ;  /* 0x000000050f057210 */ /* 0x000fc60000ffe403 */
[----:B------:R-:W-:Y:S05]  /*2140*/  @P0 BRA `(.L_x_33) ;  /* 0x0000002000b00947 */ /* 0x000fea0003800000 */
[----:B------:R-:W1:Y:S01]  /*2150*/  LDC.64 R74, c[0x0][0x5c8] ;  /* 0x00017200ff4a7b82 */ /* 0x000e620000000a00 */
[----:B-----5:R-:W-:Y:S01]  /*2160*/  FSETP.NEU.AND P0, PT, R57, RZ, PT ;  /* 0x000000ff3900720b */ /* 0x020fe20003f0d000 */
[----:B------:R-:W-:Y:S01]  /*2170*/  IMAD R3, R60, -0x2, R7 ;  /* 0xfffffffe3c037824 */ /* 0x000fe200078e0207 */
[----:B------:R-:W-:Y:S01]  /*2180*/  BSSY B0, `(.L_x_33) ;  /* 0x0000228000007945 */ /* 0x000fe20003800000 */
[----:B------:R-:W-:-:S04]  /*2190*/  IMAD.WIDE R66, R19, 0x40, R58 ;  /* 0x0000004013427825 */ /* 0x000fc800078e023a */
[----:B------:R-:W-:Y:S02]  /*21a0*/  IMAD.IADD R3, R3, 0x1, -R14 ;  /* 0x0000000103037824 */ /* 0x000fe400078e0a0e */
[----:B------:R-:W-:-:S03]  /*21b0*/  IMAD.IADD R0, R65, 0x1, -R0 ;  /* 0x0000000141007824 */ /* 0x000fc600078e0a00 */
[----:B------:R-:W-:-:S04]  /*21c0*/  ISETP.GT.AND P2, PT, R3, RZ, PT ;  /* 0x000000ff0300720c */ /* 0x000fc80003f44270 */
[----:B------:R-:W-:Y:S01]  /*21d0*/  ISETP.GT.AND P1, PT, R0, RZ, P2 ;  /* 0x000000ff0000720c */ /* 0x000fe20001724270 */
[-C--:B-1----:R-:W-:Y:S02]  /*21e0*/  IMAD R6, R67, R74.reuse, RZ ;  /* 0x0000004a43067224 */ /* 0x082fe400078e02ff */
[----:B------:R-:W-:-:S04]  /*21f0*/  IMAD.WIDE.U32 R68, R66, R74, R4 ;  /* 0x0000004a42447225 */ /* 0x000fc800078e0004 */
[----:B------:R-:W-:-:S04]  /*2200*/  IMAD R5, R66, R75, R6 ;  /* 0x0000004b42057224 */ /* 0x000fc800078e0206 */
[----:B------:R-:W-:Y:S01]  /*2210*/  IMAD.IADD R7, R69, 0x1, R5 ;  /* 0x0000000145077824 */ /* 0x000fe200078e0205 */
[----:B------:R-:W-:Y:S06]  /*2220*/  @!P0 BRA `(.L_x_34) ;  /* 0x0000001400e48947 */ /* 0x000fec0003800000 */
[----:B------:R-:W1:Y:S01]  /*2230*/  LDC.64 R72, c[0x0][0x5b8] ;  /* 0x00016e00ff487b82 */ /* 0x000e620000000a00 */
[----:B------:R-:W-:-:S07]  /*2240*/  ULDC.64 UR4, c[0x0][0x5c0] ;  /* 0x0001700000047ab9 */ /* 0x000fce0000000a00 */
[----:B------:R-:W2:Y:S08]  /*2250*/  LDC.64 R76, c[0x0][0x5b0] ;  /* 0x00016c00ff4c7b82 */ /* 0x000eb00000000a00 */
[----:B------:R-:W0:Y:S01]  /*2260*/  LDC.64 R78, c[0x0][0x5a8] ;  /* 0x00016a00ff4e7b82 */ /* 0x000e220000000a00 */
[-C--:B-1----:R-:W-:Y:S02]  /*2270*/  IMAD R6, R11, R72.reuse, RZ ;  /* 0x000000480b067224 */ /* 0x082fe400078e02ff */
[----:B------:R-:W-:-:S04]  /*2280*/  IMAD.WIDE.U32 R4, R2, R72, R8 ;  /* 0x0000004802047225 */ /* 0x000fc800078e0008 */
[----:B------:R-:W-:Y:S01]  /*2290*/  IMAD R69, R2, R73, R6 ;  /* 0x0000004902457224 */ /* 0x000fe200078e0206 */
[----:B------:R-:W-:Y:S01]  /*22a0*/  IADD3 R10, P0, R14, R4, RZ ;  /* 0x000000040e0a7210 */ /* 0x000fe20007f1e0ff */
[----:B--2---:R-:W-:-:S03]  /*22b0*/  IMAD R4, R67, R76, RZ ;  /* 0x0000004c43047224 */ /* 0x004fc600078e02ff */
[----:B------:R-:W-:Y:S01]  /*22c0*/  IADD3.X R11, R15, R5, R69, P0, !PT ;  /* 0x000000050f0b7210 */ /* 0x000fe200007fe445 */
[C---:B------:R-:W-:Y:S02]  /*22d0*/  IMAD R73, R66.reuse, R77, R4 ;  /* 0x0000004d42497224 */ /* 0x040fe400078e0204 */
[----:B------:R-:W-:-:S04]  /*22e0*/  IMAD.WIDE.U32 R4, R66, R76, R10 ;  /* 0x0000004c42047225 */ /* 0x000fc800078e000a */
[----:B------:R-:W-:Y:S01]  /*22f0*/  IMAD.IADD R5, R5, 0x1, R73 ;  /* 0x0000000105057824 */ /* 0x000fe200078e0249 */
[----:B0-----:R-:W-:-:S04]  /*2300*/  LEA R12, P0, R4, R78, 0x1 ;  /* 0x0000004e040c7211 */ /* 0x001fc800078008ff */
[----:B------:R-:W-:-:S05]  /*2310*/  LEA.HI.X R13, R4, R79, R5, 0x1, P0 ;  /* 0x0000004f040d7211 */ /* 0x000fca00000f0c05 */
[----:B------:R-:W2:Y:S01]  /*2320*/  @P1 LDG.E.LTC128B.U16 R19, desc[UR36][R12.64] ;  /* 0x000000240c131981 */ /* 0x000ea2000c1e1520 */
[----:B------:R-:W-:Y:S01]  /*2330*/  IMAD.WIDE.U32 R4, R66, R76, R14 ;  /* 0x0000004c42047225 */ /* 0x000fe200078e000e */
[----:B------:R-:W-:Y:S02]  /*2340*/  BSSY B1, `(.L_x_35) ;  /* 0x0000015000017945 */ /* 0x000fe40003800000 */
[----:B------:R-:W-:-:S04]  /*2350*/  IADD3 R20, P0, R8, R4, RZ ;  /* 0x0000000408147210 */ /* 0x000fc80007f1e0ff */
[----:B------:R-:W-:Y:S02]  /*2360*/  IADD3.X R21, R9, R73, R5, P0, !PT ;  /* 0x0000004909157210 */ /* 0x000fe400007fe405 */
[----:B------:R-:W-:Y:S01]  /*2370*/  LEA R6, P0, R68, UR4, 0x1 ;  /* 0x0000000444067c11 */ /* 0x000fe2000f8008ff */
[----:B------:R-:W-:-:S03]  /*2380*/  IMAD.WIDE.U32 R20, R2, R72, R20 ;  /* 0x0000004802147225 */ /* 0x000fc600078e0014 */
[----:B------:R-:W-:Y:S02]  /*2390*/  LEA.HI.X R7, R68, UR5, R7, 0x1, P0 ;  /* 0x0000000544077c11 */ /* 0x000fe400080f0c07 */
[----:B------:R-:W-:-:S04]  /*23a0*/  ISETP.GT.AND P0, PT, R3, 0x1, PT ;  /* 0x000000010300780c */ /* 0x000fc80003f04270 */
[----:B------:R-:W-:Y:S01]  /*23b0*/  ISETP.GT.AND P3, PT, R0, RZ, P0 ;  /* 0x000000ff0000720c */ /* 0x000fe20000764270 */
[----:B--2---:R-:W-:-:S05]  /*23c0*/  HADD2.F32 R4, -RZ, R19.H0_H0 ;  /* 0x20000013ff047230 */ /* 0x004fca0000004100 */
[----:B------:R-:W-:Y:S01]  /*23d0*/  FMUL R5, R4, R57 ;  /* 0x0000003904057220 */ /* 0x000fe20000400000 */
[----:B------:R-:W-:-:S03]  /*23e0*/  LEA R4, P4, R20, R78, 0x1 ;  /* 0x0000004e14047211 */ /* 0x000fc600078808ff */
[----:B------:R-:W-:-:S05]  /*23f0*/  FFMA R5, R24, R56, R5 ;  /* 0x0000003818057223 */ /* 0x000fca0000000005 */
[----:B------:R-:W-:Y:S01]  /*2400*/  F2FP.F16.F32.PACK_AB R12, RZ, R5 ;  /* 0x00000005ff0c723e */ /* 0x000fe200000000ff */
[----:B------:R-:W-:-:S03]  /*2410*/  IMAD.IADD R5, R69, 0x1, R21 ;  /* 0x0000000145057824 */ /* 0x000fc600078e0215 */
[----:B------:R-:W-:Y:S01]  /*2420*/  PRMT R13, R12, 0x7610, R13 ;  /* 0x000076100c0d7816 */ /* 0x000fe2000000000d */
[----:B------:R-:W-:Y:S01]  /*2430*/  IMAD.SHL.U32 R12, R76, 0x8, RZ ;  /* 0x000000084c0c7824 */ /* 0x000fe200078e00ff */
[----:B------:R-:W-:-:S03]  /*2440*/  LEA.HI.X R5, R20, R79, R5, 0x1, P4 ;  /* 0x0000004f14057211 */ /* 0x000fc600020f0c05 */
[----:B------:R0:W-:Y:S02]  /*2450*/  @P1 STG.E.U16 desc[UR36][R6.64], R13 ;  /* 0x0000000d06001986 */ /* 0x0001e4000c101524 */
[----:B0-----:R-:W-:Y:S01]  /*2460*/  SHF.L.U64.HI R13, R76, 0x3, R77 ;  /* 0x000000034c0d7819 */ /* 0x001fe2000001024d */
[----:B------:R-:W-:Y:S06]  /*2470*/  @!P3 BRA `(.L_x_36) ;  /* 0x000000000004b947 */ /* 0x000fec0003800000 */
[----:B------:R0:W5:Y:S02]  /*2480*/  LDG.E.LTC128B.U16 R19, desc[UR36][R4.64+0x2] ;  /* 0x0000022404137981 */ /* 0x000164000c1e1520 */
.L_x_36:
[----:B------:R-:W-:Y:S05]  /*2490*/  BSYNC B1 ;  /* 0x0000000000017941 */ /* 0x000fea0003800000 */
.L_x_35:
[----:B-----5:R-:W-:Y:S01]  /*24a0*/  HADD2.F32 R20, -RZ, R19.H0_H0 ;  /* 0x20000013ff147230 */ /* 0x020fe20000004100 */
[----:B------:R-:W-:Y:S01]  /*24b0*/  ISETP.GT.AND P2, PT, R0, 0x8, P2 ;  /* 0x000000080000780c */ /* 0x000fe20001744270 */
[----:B------:R-:W-:-:S04]  /*24c0*/  IMAD.WIDE.U32 R66, R66, R76, R12 ;  /* 0x0000004c42427225 */ /* 0x000fc800078e000c */
[----:B------:R-:W-:Y:S01]  /*24d0*/  FMUL R20, R20, R57 ;  /* 0x0000003914147220 */ /* 0x000fe20000400000 */
[----:B------:R-:W-:Y:S01]  /*24e0*/  IMAD.IADD R73, R73, 0x1, R67 ;  /* 0x0000000149497824 */ /* 0x000fe200078e0243 */
[----:B------:R-:W-:Y:S02]  /*24f0*/  IADD3 R10, P1, R10, R66, RZ ;  /* 0x000000420a0a7210 */ /* 0x000fe40007f3e0ff */
[----:B------:R-:W-:-:S03]  /*2500*/  FFMA R20, R25, R56, R20 ;  /* 0x0000003819147223 */ /* 0x000fc60000000014 */
[----:B------:R-:W-:Y:S01]  /*2510*/  IMAD.X R11, R73, 0x1, R11, P1 ;  /* 0x00000001490b7824 */ /* 0x000fe200008e060b */
[C---:B------:R-:W-:Y:S02]  /*2520*/  LEA R12, P1, R10.reuse, R78, 0x1 ;  /* 0x0000004e0a0c7211 */ /* 0x040fe400078208ff */
[----:B------:R-:W-:Y:S02]  /*2530*/  F2FP.F16.F32.PACK_AB R20, RZ, R20 ;  /* 0x00000014ff14723e */ /* 0x000fe400000000ff */
[----:B------:R-:W-:-:S03]  /*2540*/  LEA.HI.X R13, R10, R79, R11, 0x1, P1 ;  /* 0x0000004f0a0d7211 */ /* 0x000fc600008f0c0b */
[----:B------:R1:W-:Y:S04]  /*2550*/  @P3 STG.E.U16 desc[UR36][R6.64+0x2], R20 ;  /* 0x0000021406003986 */ /* 0x0003e8000c101524 */
[----:B------:R-:W2:Y:S01]  /*2560*/  @P2 LDG.E.LTC128B.U16 R19, desc[UR36][R12.64] ;  /* 0x000000240c132981 */ /* 0x000ea2000c1e1520 */
[----:B------:R-:W-:Y:S01]  /*2570*/  IADD3 R14, P1, P3, R8, R66, R14 ;  /* 0x00000042080e7210 */ /* 0x000fe20007b3e00e */
[----:B------:R-:W-:Y:S01]  /*2580*/  BSSY B1, `(.L_x_37) ;  /* 0x0000011000017945 */ /* 0x000fe20003800000 */
[C---:B------:R-:W-:Y:S02]  /*2590*/  SHF.L.U64.HI R11, R74.reuse, 0x4, R75 ;  /* 0x000000044a0b7819 */ /* 0x040fe4000001024b */
[----:B------:R-:W-:Y:S02]  /*25a0*/  IADD3.X R15, R9, R73, R15, P1, P3 ;  /* 0x00000049090f7210 */ /* 0x000fe40000fe640f */
[----:B------:R-:W-:-:S02]  /*25b0*/  LEA R10, P1, R74, R6, 0x4 ;  /* 0x000000064a0a7211 */ /* 0x000fc400078220ff */
[----:B------:R-:W-:Y:S01]  /*25c0*/  ISETP.GT.AND P0, PT, R0, 0x8, P0 ;  /* 0x000000080000780c */ /* 0x000fe20000704270 */
[----:B------:R-:W-:-:S04]  /*25d0*/  IMAD.WIDE.U32 R14, R2, R72, R14 ;  /* 0x00000048020e7225 */ /* 0x000fc800078e000e */
[----:B------:R-:W-:Y:S02]  /*25e0*/  IMAD.X R11, R11, 0x1, R7, P1 ;  /* 0x000000010b0b7824 */ /* 0x000fe400008e0607 */
[----:B------:R-:W-:Y:S02]  /*25f0*/  IMAD.IADD R2, R69, 0x1, R15 ;  /* 0x0000000145027824 */ /* 0x000fe400078e020f */
[----:B--2---:R-:W-:-:S05]  /*2600*/  HADD2.F32 R8, -RZ, R19.H0_H0 ;  /* 0x20000013ff087230 */ /* 0x004fca0000004100 */
[----:B------:R-:W-:Y:S01]  /*2610*/  FMUL R9, R8, R57 ;  /* 0x0000003908097220 */ /* 0x000fe20000400000 */
[----:B------:R-:W-:-:S03]  /*2620*/  LEA R8, P3, R14, R78, 0x1 ;  /* 0x0000004e0e087211 */ /* 0x000fc600078608ff */
[----:B------:R-:W-:-:S05]  /*2630*/  FFMA R9, R26, R56, R9 ;  /* 0x000000381a097223 */ /* 0x000fca0000000009 */
[----:B------:R-:W-:Y:S02]  /*2640*/  F2FP.F16.F32.PACK_AB R12, RZ, R9 ;  /* 0x00000009ff0c723e */ /* 0x000fe400000000ff */
[----:B------:R-:W-:-:S03]  /*2650*/  LEA.HI.X R9, R14, R79, R2, 0x1, P3 ;  /* 0x0000004f0e097211 */ /* 0x000fc600018f0c02 */
[----:B------:R1:W-:Y:S01]  /*2660*/  @P2 STG.E.U16 desc[UR36][R10.64], R12 ;  /* 0x0000000c0a002986 */ /* 0x0003e2000c101524 */
[----:B------:R-:W-:Y:S05]  /*2670*/  @!P0 BRA `(.L_x_38) ;  /* 0x0000000000048947 */ /* 0x000fea0003800000 */
[----:B------:R2:W5:Y:S02]  /*2680*/  LDG.E.LTC128B.U16 R19, desc[UR36][R8.64+0x2] ;  /* 0x0000022408137981 */ /* 0x000564000c1e1520 */
.L_x_38:
[----:B------:R-:W-:Y:S05]  /*2690*/  BSYNC B1 ;  /* 0x0000000000017941 */ /* 0x000fea0003800000 */
.L_x_37:
[----:B-----5:R-:W-:Y:S01]  /*26a0*/  HADD2.F32 R2, -RZ, R19.H0_H0 ;  /* 0x20000013ff027230 */ /* 0x020fe20000004100 */
[----:B------:R-:W-:Y:S01]  /*26b0*/  ISETP.GT.AND P1, PT, R3, 0x8, PT ;  /* 0x000000080300780c */ /* 0x000fe20003f24270 */
[----:B------:R-:W-:Y:S03]  /*26c0*/  BSSY B1, `(.L_x_39) ;  /* 0x0000008000017945 */ /* 0x000fe60003800000 */
[----:B------:R-:W-:Y:S01]  /*26d0*/  FMUL R2, R2, R57 ;  /* 0x0000003902027220 */ /* 0x000fe20000400000 */
[----:B------:R-:W-:-:S03]  /*26e0*/  ISETP.GT.AND P2, PT, R0, RZ, P1 ;  /* 0x000000ff0000720c */ /* 0x000fc60000f44270 */
[----:B------:R-:W-:-:S05]  /*26f0*/  FFMA R2, R27, R56, R2 ;  /* 0x000000381b027223 */ /* 0x000fca0000000002 */
[----:B------:R-:W-:-:S05]  /*2700*/  F2FP.F16.F32.PACK_AB R2, RZ, R2 ;  /* 0x00000002ff02723e */ /* 0x000fca00000000ff */
[----:B------:R3:W-:Y:S01]  /*2710*/  @P0 STG.E.U16 desc[UR36][R10.64+0x2], R2 ;  /* 0x000002020a000986 */ /* 0x0007e2000c101524 */
[----:B------:R-:W-:Y:S05]  /*2720*/  @!P2 BRA `(.L_x_40) ;  /* 0x000000000004a947 */ /* 0x000fea0003800000 */
[----:B------:R4:W5:Y:S02]  /*2730*/  LDG.E.LTC128B.U16 R19, desc[UR36][R4.64+0x10] ;  /* 0x0000102404137981 */ /* 0x000964000c1e1520 */
.L_x_40:
[----:B------:R-:W-:Y:S05]  /*2740*/  BSYNC B1 ;  /* 0x0000000000017941 */ /* 0x000fea0003800000 */
.L_x_39:
[----:B---3-5:R-:W-:Y:S01]  /*2750*/  HADD2.F32 R2, -RZ, R19.H0_H0 ;  /* 0x20000013ff027230 */ /* 0x028fe20000004100 */
        /* <DEDUP_REMOVED lines=9> */
.L_x_42:
[----:B------:R-:W-:Y:S05]  /*27f0*/  BSYNC B1 ;  /* 0x0000000000017941 */ /* 0x000fea0003800000 */
.L_x_41:
[----:B-----5:R-:W-:Y:S01]  /*2800*/  HADD2.F32 R2, -RZ, R19.H0_H0 ;  /* 0x20000013ff027230 */ /* 0x020fe20000004100 */
[----:B------:R-:W-:Y:S01]  /*2810*/  ISETP.GT.AND P1, PT, R0, 0x8, P1 ;  /* 0x000000080000780c */ /* 0x000fe20000f24270 */
[----:B------:R-:W-:Y:S03]  /*2820*/  BSSY B1, `(.L_x_43) ;  /* 0x0000007000017945 */ /* 0x000fe60003800000 */
[----:B------:R-:W-:-:S04]  /*2830*/  FMUL R2, R2, R57 ;  /* 0x0000003902027220 */ /* 0x000fc80000400000 */
[----:B------:R-:W-:-:S05]  /*2840*/  FFMA R2, R29, R56, R2 ;  /* 0x000000381d027223 */ /* 0x000fca0000000002 */
[----:B------:R-:W-:-:S05]  /*2850*/  F2FP.F16.F32.PACK_AB R2, RZ, R2 ;  /* 0x00000002ff02723e */ /* 0x000fca00000000ff */
[----:B------:R0:W-:Y:S01]  /*2860*/  @P3 STG.E.U16 desc[UR36][R6.64+0x12], R2 ;  /* 0x0000120206003986 */ /* 0x0001e2000c101524 */
[----:B------:R-:W-:Y:S05]  /*2870*/  @!P1 BRA `(.L_x_44) ;  /* 0x0000000000049947 */ /* 0x000fea0003800000 */
[----:B------:R0:W5:Y:S02]  /*2880*/  LDG.E.LTC128B.U16 R19, desc[UR36][R8.64+0x10] ;  /* 0x0000102408137981 */ /* 0x000164000c1e1520 */
.L_x_44:
[----:B------:R-:W-:Y:S05]  /*2890*/  BSYNC B1 ;  /* 0x0000000000017941 */ /* 0x000fea0003800000 */
.L_x_43:
[----:B0----5:R-:W-:Y:S01]  /*28a0*/  HADD2.F32 R2, -RZ, R19.H0_H0 ;  /* 0x20000013ff027230 */ /* 0x021fe20000004100 */
[----:B------:R-:W-:Y:S01]  /*28b0*/  ISETP.GT.AND P0, PT, R0, 0x8, P0 ;  /* 0x000000080000780c */ /* 0x000fe20000704270 */
[----:B------:R-:W-:Y:S03]  /*28c0*/  BSSY B1, `(.L_x_45) ;  /* 0x0000007000017945 */ /* 0x000fe60003800000 */
[----:B---3--:R-:W-:-:S04]  /*28d0*/  FMUL R13, R2, R57 ;  /* 0x00000039020d7220 */ /* 0x008fc80000400000 */
[----:B------:R-:W-:-:S05]  /*28e0*/  FFMA R13, R30, R56, R13 ;  /* 0x000000381e0d7223 */ /* 0x000fca000000000d */
[----:B------:R-:W-:-:S05]  /*28f0*/  F2FP.F16.F32.PACK_AB R13, RZ, R13 ;  /* 0x0000000dff0d723e */ /* 0x000fca00000000ff */
[----:B------:R0:W-:Y:S01]  /*2900*/  @P1 STG.E.U16 desc[UR36][R10.64+0x10], R13 ;  /* 0x0000100d0a001986 */ /* 0x0001e2000c101524 */
[----:B------:R-:W-:Y:S05]  /*2910*/  @!P0 BRA `(.L_x_46) ;  /* 0x0000000000048947 */ /* 0x000fea0003800000 */
[----:B------:R3:W5:Y:S02]  /*2920*/  LDG.E.LTC128B.U16 R19, desc[UR36][R8.64+0x12] ;  /* 0x0000122408137981 */ /* 0x000764000c1e1520 */
.L_x_46:
[----:B------:R-:W-:Y:S05]  /*2930*/  BSYNC B1 ;  /* 0x0000000000017941 */ /* 0x000fea0003800000 */
.L_x_45:
        /* <DEDUP_REMOVED lines=10> */
.L_x_48:
[----:B------:R-:W-:Y:S05]  /*29e0*/  BSYNC B1 ;  /* 0x0000000000017941 */ /* 0x000fea0003800000 */
.L_x_47:
[----:B0----5:R-:W-:Y:S01]  /*29f0*/  HADD2.F32 R2, -RZ, R19.H0_H0 ;  /* 0x20000013ff027230 */ /* 0x021fe20000004100 */
        /* <DEDUP_REMOVED lines=9> */
.L_x_50:
[----:B------:R-:W-:Y:S05]  /*2a90*/  BSYNC B1 ;  /* 0x0000000000017941 */ /* 0x000fea0003800000 */
.L_x_49:
        /* <DEDUP_REMOVED lines=9> */
.L_x_52:
[----:B------:R-:W-:Y:S05]  /*2b30*/  BSYNC B1 ;  /* 0x0000000000017941 */ /* 0x000fea0003800000 */
.L_x_51:
[----:B0----5:R-:W-:Y:S01]  /*2b40*/  HADD2.F32 R2, -RZ, R19.H0_H0 ;  /* 0x20000013ff027230 */ /* 0x021fe20000004100 */
        /* <DEDUP_REMOVED lines=8> */
.L_x_54:
[----:B------:R-:W-:Y:S05]  /*2bd0*/  BSYNC B1 ;  /* 0x0000000000017941 */ /* 0x000fea0003800000 */
.L_x_53:
        /* <DEDUP_REMOVED lines=10> */
.L_x_56:
[----:B------:R-:W-:Y:S05]  /*2c80*/  BSYNC B1 ;  /* 0x0000000000017941 */ /* 0x000fea0003800000 */
.L_x_55:
        /* <DEDUP_REMOVED lines=10> */
.L_x_58:
[----:B------:R-:W-:Y:S05]  /*2d30*/  BSYNC B1 ;  /* 0x0000000000017941 */ /* 0x000fea0003800000 */
.L_x_57:
        /* <DEDUP_REMOVED lines=9> */
.L_x_60:
[----:B------:R-:W-:Y:S05]  /*2dd0*/  BSYNC B1 ;  /* 0x0000000000017941 */ /* 0x000fea0003800000 */
.L_x_59:
        /* <DEDUP_REMOVED lines=9> */
.L_x_62:
[----:B------:R-:W-:Y:S05]  /*2e70*/  BSYNC B1 ;  /* 0x0000000000017941 */ /* 0x000fea0003800000 */
.L_x_61:
        /* <DEDUP_REMOVED lines=10> */
.L_x_64:
[----:B------:R-:W-:Y:S05]  /*2f20*/  BSYNC B1 ;  /* 0x0000000000017941 */ /* 0x000fea0003800000 */
.L_x_63:
        /* <DEDUP_REMOVED lines=10> */
.L_x_66:
[----:B------:R-:W-:Y:S05]  /*2fd0*/  BSYNC B1 ;  /* 0x0000000000017941 */ /* 0x000fea0003800000 */
.L_x_65:
        /* <DEDUP_REMOVED lines=9> */
.L_x_68:
[----:B------:R-:W-:Y:S05]  /*3070*/  BSYNC B1 ;  /* 0x0000000000017941 */ /* 0x000fea0003800000 */
.L_x_67:
        /* <DEDUP_REMOVED lines=9> */
.L_x_70:
[----:B------:R-:W-:Y:S05]  /*3110*/  BSYNC B1 ;  /* 0x0000000000017941 */ /* 0x000fea0003800000 */
.L_x_69:
        /* <DEDUP_REMOVED lines=10> */
.L_x_72:
[----:B------:R-:W-:Y:S05]  /*31c0*/  BSYNC B1 ;  /* 0x0000000000017941 */ /* 0x000fea0003800000 */
.L_x_71:
        /* <DEDUP_REMOVED lines=10> */
.L_x_74:
[----:B------:R-:W-:Y:S05]  /*3270*/  BSYNC B1 ;  /* 0x0000000000017941 */ /* 0x000fea0003800000 */
.L_x_73:
        /* <DEDUP_REMOVED lines=9> */
.L_x_76:
[----:B------:R-:W-:Y:S05]  /*3310*/  BSYNC B1 ;  /* 0x0000000000017941 */ /* 0x000fea0003800000 */
.L_x_75:
        /* <DEDUP_REMOVED lines=9> */
.L_x_78:
[----:B------:R-:W-:Y:S05]  /*33b0*/  BSYNC B1 ;  /* 0x0000000000017941 */ /* 0x000fea0003800000 */
.L_x_77:
        /* <DEDUP_REMOVED lines=10> */
.L_x_80:
[----:B------:R-:W-:Y:S05]  /*3460*/  BSYNC B1 ;  /* 0x0000000000017941 */ /* 0x000fea0003800000 */
.L_x_79:
        /* <DEDUP_REMOVED lines=10> */
.L_x_82:
[----:B------:R-:W-:Y:S05]  /*3510*/  BSYNC B1 ;  /* 0x0000000000017941 */ /* 0x000fea0003800000 */
.L_x_81:
        /* <DEDUP_REMOVED lines=9> */
.L_x_84:
[----:B------:R-:W-:Y:S05]  /*35b0*/  BSYNC B1 ;  /* 0x0000000000017941 */ /* 0x000fea0003800000 */
.L_x_83:
        /* <DEDUP_REMOVED lines=9> */
.L_x_86:
[----:B------:R-:W-:Y:S05]  /*3650*/  BSYNC B1 ;  /* 0x0000000000017941 */ /* 0x000fea0003800000 */
.L_x_85:
        /* <DEDUP_REMOVED lines=10> */
.L_x_88:
[----:B------:R-:W-:Y:S05]  /*3700*/  BSYNC B1 ;  /* 0x0000000000017941 */ /* 0x000fea0003800000 */
.L_x_87:
[----:B0----5:R-:W-:Y:S01]  /*3710*/  HADD2.F32 R2, -RZ, R19.H0_H0 ;  /* 0x20000013ff027230 */ /* 0x021fe20000004100 */
[----:B------:R-:W-:Y:S01]  /*3720*/  ISETP.GT.AND P0, PT, R3, 0x39, PT ;  /* 0x000000390300780c */ /* 0x000fe20003f04270 */
[----:B------:R-:W-:Y:S01]  /*3730*/  @P2 IMAD.MOV.U32 R3, RZ, RZ, R7 ;  /* 0x000000ffff032224 */ /* 0x000fe200078e0007 */
[----:B------:R-:W-:Y:S02]  /*3740*/  BSSY B1, `(.L_x_89) ;  /* 0x0000009000017945 */ /* 0x000fe40003800000 */
[----:B------:R-:W-:Y:S01]  /*3750*/  FMUL R13, R2, R57 ;  /* 0x00000039020d7220 */ /* 0x000fe20000400000 */
[----:B------:R-:W-:Y:S01]  /*3760*/  @P2 IMAD.MOV.U32 R2, RZ, RZ, R6 ;  /* 0x000000ffff022224 */ /* 0x000fe200078e0006 */
[----:B------:R-:W-:Y:S02]  /*3770*/  ISETP.GT.AND P3, PT, R0, RZ, P0 ;  /* 0x000000ff0000720c */ /* 0x000fe40000764270 */
[----:B------:R-:W-:-:S05]  /*3780*/  FFMA R13, R52, R56, R13 ;  /* 0x00000038340d7223 */ /* 0x000fca000000000d */
[----:B------:R-:W-:-:S05]  /*3790*/  F2FP.F16.F32.PACK_AB R13, RZ, R13 ;  /* 0x0000000dff0d723e */ /* 0x000fca00000000ff */
[----:B------:R0:W-:Y:S01]  /*37a0*/  @P2 STG.E.U16 desc[UR36][R2.64+0x70], R13 ;  /* 0x0000700d02002986 */ /* 0x0001e2000c101524 */
[----:B------:R-:W-:Y:S05]  /*37b0*/  @!P3 BRA `(.L_x_90) ;  /* 0x000000000004b947 */ /* 0x000fea0003800000 */
[----:B------:R0:W5:Y:S02]  /*37c0*/  LDG.E.LTC128B.U16 R19, desc[UR36][R4.64+0x72] ;  /* 0x0000722404137981 */ /* 0x000164000c1e1520 */
.L_x_90:
[----:B------:R-:W-:Y:S05]  /*37d0*/  BSYNC B1 ;  /* 0x0000000000017941 */ /* 0x000fea0003800000 */
.L_x_89:
        /* <DEDUP_REMOVED lines=9> */
.L_x_92:
[----:B------:R-:W-:Y:S05]  /*3870*/  BSYNC B1 ;  /* 0x0000000000017941 */ /* 0x000fea0003800000 */
.L_x_91:
[----:B0----5:R-:W-:Y:S01]  /*3880*/  HADD2.F32 R2, -RZ, R19.H0_H0 ;  /* 0x20000013ff027230 */ /* 0x021fe20000004100 */
[----:B------:R-:W-:Y:S01]  /*3890*/  ISETP.GT.AND P0, PT, R0, 0x8, P0 ;  /* 0x000000080000780c */ /* 0x000fe20000704270 */
[----:B------:R-:W-:Y:S03]  /*38a0*/  BSSY B1, `(.L_x_93) ;  /* 0x000000a000017945 */ /* 0x000fe60003800000 */
[----:B------:R-:W-:Y:S01]  /*38b0*/  FMUL R3, R2, R57 ;  /* 0x0000003902037220 */ /* 0x000fe20000400000 */
[----:B------:R-:W-:-:S03]  /*38c0*/  @P1 IMAD.MOV.U32 R2, RZ, RZ, R10 ;  /* 0x000000ffff021224 */ /* 0x000fc600078e000a */
[----:B------:R-:W-:-:S05]  /*38d0*/  FFMA R3, R54, R56, R3 ;  /* 0x0000003836037223 */ /* 0x000fca0000000003 */
[----:B------:R-:W-:-:S04]  /*38e0*/  F2FP.F16.F32.PACK_AB R3, RZ, R3 ;  /* 0x00000003ff03723e */ /* 0x000fc800000000ff */
[----:B----4-:R-:W-:Y:S01]  /*38f0*/  PRMT R4, R3, 0x7610, R4 ;  /* 0x0000761003047816 */ /* 0x010fe20000000004 */
[----:B------:R-:W-:-:S05]  /*3900*/  @P1 IMAD.MOV.U32 R3, RZ, RZ, R11 ;  /* 0x000000ffff031224 */ /* 0x000fca00078e000b */
[----:B------:R0:W-:Y:S01]  /*3910*/  @P1 STG.E.U16 desc[UR36][R2.64+0x70], R4 ;  /* 0x0000700402001986 */ /* 0x0001e2000c101524 */
[----:B------:R-:W-:Y:S05]  /*3920*/  @!P0 BRA `(.L_x_94) ;  /* 0x0000000000048947 */ /* 0x000fea0003800000 */
[----:B------:R4:W5:Y:S02]  /*3930*/  LDG.E.LTC128B.U16 R19, desc[UR36][R8.64+0x72] ;  /* 0x0000722408137981 */ /* 0x000964000c1e1520 */
.L_x_94:
[----:B------:R-:W-:Y:S05]  /*3940*/  BSYNC B1 ;  /* 0x0000000000017941 */ /* 0x000fea0003800000 */
.L_x_93:
[----:B------:R-:W-:Y:S05]  /*3950*/  @!P0 BRA `(.L_x_95) ;  /* 0x0000000800a88947 */ /* 0x000fea0003800000 */
[----:B-----5:R-:W-:-:S05]  /*3960*/  HADD2.F32 R0, -RZ, R19.H0_H0 ;  /* 0x20000013ff007230 */ /* 0x020fca0000004100 */
[----:B------:R-:W-:-:S04]  /*3970*/  FMUL R0, R0, R57 ;  /* 0x0000003900007220 */ /* 0x000fc80000400000 */
[----:B------:R-:W-:-:S05]  /*3980*/  FFMA R0, R55, R56, R0 ;  /* 0x0000003837007223 */ /* 0x000fca0000000000 */
[----:B------:R-:W-:-:S05]  /*3990*/  F2FP.F16.F32.PACK_AB R0, RZ, R0 ;  /* 0x00000000ff00723e */ /* 0x000fca00000000ff */
[----:B------:R0:W-:Y:S01]  /*39a0*/  STG.E.U16 desc[UR36][R10.64+0x72], R0 ;  /* 0x000072000a007986 */ /* 0x0001e2000c101524 */
[----:B------:R-:W-:Y:S05]  /*39b0*/  BRA `(.L_x_95) ;  /* 0x0000000800907947 */ /* 0x000fea0003800000 */
.L_x_34:
[----:B------:R-:W-:Y:S01]  /*39c0*/  ISETP.GT.AND P0, PT, R3, 0x1, PT ;  /* 0x000000010300780c */ /* 0x000fe20003f04270 */
[----:B------:R-:W-:Y:S01]  /*39d0*/  ULDC.64 UR4, c[0x0][0x5c0] ;  /* 0x0001700000047ab9 */ /* 0x000fe20000000a00 */
[-C--:B------:R-:W-:Y:S01]  /*39e0*/  FMUL R24, R24, R56.reuse ;  /* 0x0000003818187220 */ /* 0x080fe20000400000 */
[-C--:B------:R-:W-:Y:S01]  /*39f0*/  FMUL R25, R25, R56.reuse ;  /* 0x0000003819197220 */ /* 0x080fe20000400000 */
[----:B------:R-:W-:Y:S01]  /*3a00*/  ISETP.GT.AND P3, PT, R0, RZ, P0 ;  /* 0x000000ff0000720c */ /* 0x000fe20000764270 */
[-C--:B------:R-:W-:Y:S01]  /*3a10*/  FMUL R26, R26, R56.reuse ;  /* 0x000000381a1a7220 */ /* 0x080fe20000400000 */
[----:B------:R-:W-:Y:S01]  /*3a20*/  LEA R4, P4, R68, UR4, 0x1 ;  /* 0x0000000444047c11 */ /* 0x000fe2000f8808ff */
[----:B------:R-:W-:Y:S01]  /*3a30*/  FMUL R27, R27, R56 ;  /* 0x000000381b1b7220 */ /* 0x000fe20000400000 */
[----:B------:R-:W-:Y:S01]  /*3a40*/  F2FP.F16.F32.PACK_AB R24, RZ, R24 ;  /* 0x00000018ff18723e */ /* 0x000fe200000000ff */
[-C--:B------:R-:W-:Y:S01]  /*3a50*/  FMUL R28, R28, R56.reuse ;  /* 0x000000381c1c7220 */ /* 0x080fe20000400000 */
[----:B------:R-:W-:Y:S01]  /*3a60*/  LEA.HI.X R5, R68, UR5, R7, 0x1, P4 ;  /* 0x0000000544057c11 */ /* 0x000fe2000a0f0c07 */
[-C--:B------:R-:W-:Y:S01]  /*3a70*/  FMUL R29, R29, R56.reuse ;  /* 0x000000381d1d7220 */ /* 0x080fe20000400000 */
[----:B------:R-:W-:Y:S01]  /*3a80*/  F2FP.F16.F32.PACK_AB R25, RZ, R25 ;  /* 0x00000019ff19723e */ /* 0x000fe200000000ff */
[-C--:B------:R-:W-:Y:S01]  /*3a90*/  FMUL R30, R30, R56.reuse ;  /* 0x000000381e1e7220 */ /* 0x080fe20000400000 */
[----:B------:R-:W-:Y:S01]  /*3aa0*/  SHF.L.U64.HI R75, R74, 0x4, R75 ;  /* 0x000000044a4b7819 */ /* 0x000fe2000001024b */
[----:B------:R-:W-:Y:S01]  /*3ab0*/  @P1 STG.E.U16 desc[UR36][R4.64], R24 ;  /* 0x0000001804001986 */ /* 0x000fe2000c101524 */
[----:B------:R-:W-:Y:S01]  /*3ac0*/  ISETP.GT.AND P1, PT, R3, 0x8, PT ;  /* 0x000000080300780c */ /* 0x000fe20003f24270 */
[----:B------:R-:W-:Y:S01]  /*3ad0*/  FMUL R31, R31, R56 ;  /* 0x000000381f1f7220 */ /* 0x000fe20000400000 */
[----:B------:R-:W-:Y:S01]  /*3ae0*/  ISETP.GT.AND P4, PT, R0, 0x8, P0 ;  /* 0x000000080000780c */ /* 0x000fe20000784270 */
[----:B------:R-:W-:Y:S01]  /*3af0*/  @P3 STG.E.U16 desc[UR36][R4.64+0x2], R25 ;  /* 0x0000021904003986 */ /* 0x000fe2000c101524 */
[----:B------:R-:W-:Y:S01]  /*3b00*/  LEA R6, P3, R74, R4, 0x4 ;  /* 0x000000044a067211 */ /* 0x000fe200078620ff */
[-C--:B------:R-:W-:Y:S01]  /*3b10*/  FMUL R32, R32, R56.reuse ;  /* 0x0000003820207220 */ /* 0x080fe20000400000 */
[C---:B------:R-:W-:Y:S01]  /*3b20*/  ISETP.GT.AND P2, PT, R0.reuse, 0x8, P2 ;  /* 0x000000080000780c */ /* 0x040fe20001744270 */
[-C--:B------:R-:W-:Y:S01]  /*3b30*/  FMUL R33, R33, R56.reuse ;  /* 0x0000003821217220 */ /* 0x080fe20000400000 */
[----:B------:R-:W-:Y:S01]  /*3b40*/  ISETP.GT.AND P0, PT, R3, 0x9, PT ;  /* 0x000000090300780c */ /* 0x000fe20003f04270 */
[----:B------:R-:W-:Y:S01]  /*3b50*/  IMAD.X R7, R75, 0x1, R5, P3 ;  /* 0x000000014b077824 */ /* 0x000fe200018e0605 */
[----:B------:R-:W-:Y:S01]  /*3b60*/  ISETP.GT.AND P5, PT, R0, RZ, P1 ;  /* 0x000000ff0000720c */ /* 0x000fe20000fa4270 */
[-C--:B------:R-:W-:Y:S01]  /*3b70*/  FMUL R34, R34, R56.reuse ;  /* 0x0000003822227220 */ /* 0x080fe20000400000 */
[----:B------:R-:W-:Y:S01]  /*3b80*/  ISETP.GT.AND P3, PT, R0, RZ, P0 ;  /* 0x000000ff0000720c */ /* 0x000fe20000764270 */
[----:B------:R-:W-:Y:S01]  /*3b90*/  FMUL R35, R35, R56 ;  /* 0x0000003823237220 */ /* 0x000fe20000400000 */
[----:B------:R-:W-:Y:S01]  /*3ba0*/  F2FP.F16.F32.PACK_AB R26, RZ, R26 ;  /* 0x0000001aff1a723e */ /* 0x000fe200000000ff */
[-C--:B------:R-:W-:Y:S01]  /*3bb0*/  FMUL R36, R36, R56.reuse ;  /* 0x0000003824247220 */ /* 0x080fe20000400000 */
[----:B------:R-:W-:Y:S01]  /*3bc0*/  F2FP.F16.F32.PACK_AB R27, RZ, R27 ;  /* 0x0000001bff1b723e */ /* 0x000fe200000000ff */
[----:B------:R-:W-:Y:S01]  /*3bd0*/  FMUL R37, R37, R56 ;  /* 0x0000003825257220 */ /* 0x000fe20000400000 */
[----:B------:R-:W-:Y:S01]  /*3be0*/  F2FP.F16.F32.PACK_AB R28, RZ, R28 ;  /* 0x0000001cff1c723e */ /* 0x000fe200000000ff */
[----:B------:R-:W-:Y:S01]  /*3bf0*/  @P2 STG.E.U16 desc[UR36][R6.64], R26 ;  /* 0x0000001a06002986 */ /* 0x000fe2000c101524 */
[----:B------:R-:W-:Y:S01]  /*3c00*/  F2FP.F16.F32.PACK_AB R29, RZ, R29 ;  /* 0x0000001dff1d723e */ /* 0x000fe200000000ff */
[-C--:B------:R-:W-:Y:S01]  /*3c10*/  FMUL R38, R38, R56.reuse ;  /* 0x0000003826267220 */ /* 0x080fe20000400000 */
[C---:B------:R-:W-:Y:S01]  /*3c20*/  ISETP.GT.AND P2, PT, R0.reuse, 0x8, P1 ;  /* 0x000000080000780c */ /* 0x040fe20000f44270 */
[----:B------:R-:W-:Y:S01]  /*3c30*/  @P4 STG.E.U16 desc[UR36][R6.64+0x2], R27 ;  /* 0x0000021b06004986 */ /* 0x000fe2000c101524 */
[----:B------:R-:W-:Y:S01]  /*3c40*/  ISETP.GT.AND P1, PT, R3, 0x10, PT ;  /* 0x000000100300780c */ /* 0x000fe20003f24270 */
[----:B------:R-:W-:Y:S01]  /*3c50*/  FMUL R39, R39, R56 ;  /* 0x0000003827277220 */ /* 0x000fe20000400000 */
[----:B------:R-:W-:Y:S01]  /*3c60*/  F2FP.F16.F32.PACK_AB R30, RZ, R30 ;  /* 0x0000001eff1e723e */ /* 0x000fe200000000ff */
[----:B------:R-:W-:Y:S01]  /*3c70*/  @P5 STG.E.U16 desc[UR36][R4.64+0x10], R28 ;  /* 0x0000101c04005986 */ /* 0x000fe2000c101524 */
[----:B------:R-:W-:Y:S01]  /*3c80*/  ISETP.GT.AND P4, PT, R0, RZ, P1 ;  /* 0x000000ff0000720c */ /* 0x000fe20000f84270 */
[-C--:B------:R-:W-:Y:S01]  /*3c90*/  FMUL R40, R40, R56.reuse ;  /* 0x0000003828287220 */ /* 0x080fe20000400000 */
[----:B------:R-:W-:Y:S01]  /*3ca0*/  F2FP.F16.F32.PACK_AB R31, RZ, R31 ;  /* 0x0000001fff1f723e */ /* 0x000fe200000000ff */
[----:B------:R-:W-:Y:S01]  /*3cb0*/  @P3 STG.E.U16 desc[UR36][R4.64+0x12], R29 ;  /* 0x0000121d04003986 */ /* 0x000fe2000c101524 */
[----:B------:R-:W-:Y:S01]  /*3cc0*/  ISETP.GT.AND P3, PT, R0, 0x8, P0 ;  /* 0x000000080000780c */ /* 0x000fe20000764270 */
[----:B------:R-:W-:Y:S01]  /*3cd0*/  FMUL R41, R41, R56 ;  /* 0x0000003829297220 */ /* 0x000fe20000400000 */
[----:B------:R-:W-:Y:S01]  /*3ce0*/  ISETP.GT.AND P0, PT, R3, 0x11, PT ;  /* 0x000000110300780c */ /* 0x000fe20003f04270 */
[----:B------:R-:W-:Y:S01]  /*3cf0*/  @P2 STG.E.U16 desc[UR36][R6.64+0x10], R30 ;  /* 0x0000101e06002986 */ /* 0x000fe2000c101524 */
[----:B------:R-:W-:Y:S01]  /*3d00*/  F2FP.F16.F32.PACK_AB R32, RZ, R32 ;  /* 0x00000020ff20723e */ /* 0x000fe200000000ff */
[-C--:B------:R-:W-:Y:S01]  /*3d10*/  FMUL R42, R42, R56.reuse ;  /* 0x000000382a2a7220 */ /* 0x080fe20000400000 */
[C---:B------:R-:W-:Y:S01]  /*3d20*/  ISETP.GT.AND P5, PT, R0.reuse, RZ, P0 ;  /* 0x000000ff0000720c */ /* 0x040fe200007a4270 */
[-C--:B------:R-:W-:Y:S01]  /*3d30*/  FMUL R43, R43, R56.reuse ;  /* 0x000000382b2b7220 */ /* 0x080fe20000400000 */
[----:B------:R-:W-:Y:S01]  /*3d40*/  ISETP.GT.AND P2, PT, R0, 0x8, P1 ;  /* 0x000000080000780c */ /* 0x000fe20000f44270 */
[-C--:B------:R-:W-:Y:S01]  /*3d50*/  FMUL R44, R44, R56.reuse ;  /* 0x000000382c2c7220 */ /* 0x080fe20000400000 */
[----:B------:R-:W-:Y:S01]  /*3d60*/  ISETP.GT.AND P1, PT, R3, 0x18, PT ;  /* 0x000000180300780c */ /* 0x000fe20003f24270 */
[-C--:B------:R-:W-:Y:S01]  /*3d70*/  FMUL R45, R45, R56.reuse ;  /* 0x000000382d2d7220 */ /* 0x080fe20000400000 */
[----:B------:R-:W-:Y:S01]  /*3d80*/  F2FP.F16.F32.PACK_AB R33, RZ, R33 ;  /* 0x00000021ff21723e */ /* 0x000fe200000000ff */
[----:B------:R-:W-:Y:S01]  /*3d90*/  @P3 STG.E.U16 desc[UR36][R6.64+0x12], R31 ;  /* 0x0000121f06003986 */ /* 0x000fe2000c101524 */
[----:B------:R-:W-:Y:S01]  /*3da0*/  ISETP.GT.AND P3, PT, R0, 0x8, P0 ;  /* 0x000000080000780c */ /* 0x000fe20000764270 */
[-C--:B------:R-:W-:Y:S01]  /*3db0*/  FMUL R46, R46, R56.reuse ;  /* 0x000000382e2e7220 */ /* 0x080fe20000400000 */
[----:B------:R-:W-:Y:S01]  /*3dc0*/  ISETP.GT.AND P0, PT, R3, 0x19, PT ;  /* 0x000000190300780c */ /* 0x000fe20003f04270 */
[----:B------:R-:W-:Y:S01]  /*3dd0*/  @P4 STG.E.U16 desc[UR36][R4.64+0x20], R32 ;  /* 0x0000202004004986 */ /* 0x000fe2000c101524 */
[C---:B------:R-:W-:Y:S01]  /*3de0*/  ISETP.GT.AND P4, PT, R0.reuse, RZ, P1 ;  /* 0x000000ff0000720c */ /* 0x040fe20000f84270 */
[----:B------:R-:W-:Y:S01]  /*3df0*/  FMUL R47, R47, R56 ;  /* 0x000000382f2f7220 */ /* 0x000fe20000400000 */
[----:B------:R-:W-:Y:S01]  /*3e00*/  F2FP.F16.F32.PACK_AB R34, RZ, R34 ;  /* 0x00000022ff22723e */ /* 0x000fe200000000ff */
[----:B------:R-:W-:Y:S01]  /*3e10*/  @P5 STG.E.U16 desc[UR36][R4.64+0x22], R33 ;  /* 0x0000222104005986 */ /* 0x000fe2000c101524 */
[----:B------:R-:W-:Y:S01]  /*3e20*/  ISETP.GT.AND P5, PT, R0, RZ, P0 ;  /* 0x000000ff0000720c */ /* 0x000fe200007a4270 */
[----:B------:R-:W-:Y:S01]  /*3e30*/  FMUL R48, R48, R56 ;  /* 0x0000003830307220 */ /* 0x000fe20000400000 */
[----:B------:R-:W-:Y:S01]  /*3e40*/  F2FP.F16.F32.PACK_AB R35, RZ, R35 ;  /* 0x00000023ff23723e */ /* 0x000fe200000000ff */
[----:B------:R-:W-:Y:S01]  /*3e50*/  @P2 STG.E.U16 desc[UR36][R6.64+0x20], R34 ;  /* 0x0000202206002986 */ /* 0x000fe2000c101524 */
[----:B------:R-:W-:Y:S01]  /*3e60*/  F2FP.F16.F32.PACK_AB R36, RZ, R36 ;  /* 0x00000024ff24723e */ /* 0x000fe200000000ff */
[-C--:B------:R-:W-:Y:S01]  /*3e70*/  FMUL R49, R49, R56.reuse ;  /* 0x0000003831317220 */ /* 0x080fe20000400000 */
[----:B------:R-:W-:Y:S01]  /*3e80*/  ISETP.GT.AND P2, PT, R0, 0x8, P1 ;  /* 0x000000080000780c */ /* 0x000fe20000f44270 */
[----:B------:R-:W-:Y:S01]  /*3e90*/  @P3 STG.E.U16 desc[UR36][R6.64+0x22], R35 ;  /* 0x0000222306003986 */ /* 0x000fe2000c101524 */
[----:B------:R-:W-:Y:S01]  /*3ea0*/  ISETP.GT.AND P1, PT, R3, 0x20, PT ;  /* 0x000000200300780c */ /* 0x000fe20003f24270 */
[-C--:B------:R-:W-:Y:S01]  /*3eb0*/  FMUL R50, R50, R56.reuse ;  /* 0x0000003832327220 */ /* 0x080fe20000400000 */
[----:B------:R-:W-:Y:S01]  /*3ec0*/  F2FP.F16.F32.PACK_AB R37, RZ, R37 ;  /* 0x00000025ff25723e */ /* 0x000fe200000000ff */
[----:B------:R-:W-:Y:S01]  /*3ed0*/  @P4 STG.E.U16 desc[UR36][R4.64+0x30], R36 ;  /* 0x0000302404004986 */ /* 0x000fe2000c101524 */
[C---:B------:R-:W-:Y:S01]  /*3ee0*/  ISETP.GT.AND P3, PT, R0.reuse, 0x8, P0 ;  /* 0x000000080000780c */ /* 0x040fe20000764270 */
[-C--:B------:R-:W-:Y:S01]  /*3ef0*/  FMUL R51, R51, R56.reuse ;  /* 0x0000003833337220 */ /* 0x080fe20000400000 */
[----:B------:R-:W-:Y:S01]  /*3f00*/  ISETP.GT.AND P0, PT, R3, 0x21, PT ;  /* 0x000000210300780c */ /* 0x000fe20003f04270 */
[----:B------:R-:W-:Y:S01]  /*3f10*/  @P5 STG.E.U16 desc[UR36][R4.64+0x32], R37 ;  /* 0x0000322504005986 */ /* 0x000fe2000c101524 */
        /* <DEDUP_REMOVED lines=10> */
[----:B------:R-:W-:-:S02]  /*3fc0*/  F2FP.F16.F32.PACK_AB R41, RZ, R41 ;  /* 0x00000029ff29723e */ /* 0x000fc400000000ff */
[C---:B------:R-:W-:Y:S01]  /*3fd0*/  ISETP.GT.AND P1, PT, R0.reuse, 0x8, P1 ;  /* 0x000000080000780c */ /* 0x040fe20000f24270 */
[----:B------:R-:W-:Y:S01]  /*3fe0*/  @P3 STG.E.U16 desc[UR36][R6.64+0x32], R39 ;  /* 0x0000322706003986 */ /* 0x000fe2000c101524 */
[C---:B------:R-:W-:Y:S02]  /*3ff0*/  ISETP.GT.AND P2, PT, R0.reuse, 0x8, P0 ;  /* 0x000000080000780c */ /* 0x040fe40000744270 */
[C---:B------:R-:W-:Y:S01]  /*4000*/  ISETP.GT.AND P0, PT, R3.reuse, 0x29, PT ;  /* 0x000000290300780c */ /* 0x040fe20003f04270 */
[----:B------:R-:W-:Y:S01]  /*4010*/  @P4 STG.E.U16 desc[UR36][R4.64+0x40], R40 ;  /* 0x0000402804004986 */ /* 0x000fe2000c101524 */
[----:B------:R-:W-:Y:S02]  /*4020*/  ISETP.GT.AND P4, PT, R3, 0x28, PT ;  /* 0x000000280300780c */ /* 0x000fe40003f84270 */
[----:B------:R-:W-:Y:S01]  /*4030*/  F2FP.F16.F32.PACK_AB R42, RZ, R42 ;  /* 0x0000002aff2a723e */ /* 0x000fe200000000ff */
[----:B------:R-:W-:Y:S01]  /*4040*/  @P5 STG.E.U16 desc[UR36][R4.64+0x42], R41 ;  /* 0x0000422904005986 */ /* 0x000fe2000c101524 */
[----:B------:R-:W-:-:S02]  /*4050*/  ISETP.GT.AND P5, PT, R0, RZ, P4 ;  /* 0x000000ff0000720c */ /* 0x000fc400027a4270 */
[C---:B------:R-:W-:Y:S01]  /*4060*/  ISETP.GT.AND P3, PT, R0.reuse, RZ, P0 ;  /* 0x000000ff0000720c */ /* 0x040fe20000764270 */
[----:B------:R-:W-:Y:S01]  /*4070*/  @P1 STG.E.U16 desc[UR36][R6.64+0x40], R42 ;  /* 0x0000402a06001986 */ /* 0x000fe2000c101524 */
[----:B------:R-:W-:Y:S02]  /*4080*/  F2FP.F16.F32.PACK_AB R43, RZ, R43 ;  /* 0x0000002bff2b723e */ /* 0x000fe400000000ff */
[----:B------:R-:W-:Y:S02]  /*4090*/  F2FP.F16.F32.PACK_AB R44, RZ, R44 ;  /* 0x0000002cff2c723e */ /* 0x000fe400000000ff */
[C---:B------:R-:W-:Y:S01]  /*40a0*/  ISETP.GT.AND P4, PT, R0.reuse, 0x8, P4 ;  /* 0x000000080000780c */ /* 0x040fe20002784270 */
[----:B------:R-:W-:Y:S01]  /*40b0*/  @P2 STG.E.U16 desc[UR36][R6.64+0x42], R43 ;  /* 0x0000422b06002986 */ /* 0x000fe2000c101524 */
[----:B------:R-:W-:Y:S02]  /*40c0*/  F2FP.F16.F32.PACK_AB R45, RZ, R45 ;  /* 0x0000002dff2d723e */ /* 0x000fe400000000ff */
[----:B------:R-:W-:Y:S01]  /*40d0*/  ISETP.GT.AND P2, PT, R3, 0x31, PT ;  /* 0x000000310300780c */ /* 0x000fe20003f44270 */
[----:B------:R-:W-:Y:S01]  /*40e0*/  @P5 STG.E.U16 desc[UR36][R4.64+0x50], R44 ;  /* 0x0000502c04005986 */ /* 0x000fe2000c101524 */
[----:B------:R-:W-:-:S02]  /*40f0*/  ISETP.GT.AND P5, PT, R0, 0x8, P0 ;  /* 0x000000080000780c */ /* 0x000fc400007a4270 */
[C---:B------:R-:W-:Y:S01]  /*4100*/  ISETP.GT.AND P1, PT, R3.reuse, 0x38, PT ;  /* 0x000000380300780c */ /* 0x040fe20003f24270 */
[----:B------:R-:W-:Y:S01]  /*4110*/  @P3 STG.E.U16 desc[UR36][R4.64+0x52], R45 ;  /* 0x0000522d04003986 */ /* 0x000fe2000c101524 */
[C---:B------:R-:W-:Y:S02]  /*4120*/  ISETP.GT.AND P3, PT, R3.reuse, 0x30, PT ;  /* 0x000000300300780c */ /* 0x040fe40003f64270 */
[----:B------:R-:W-:Y:S01]  /*4130*/  ISETP.GT.AND P0, PT, R3, 0x39, PT ;  /* 0x000000390300780c */ /* 0x000fe20003f04270 */
[----:B------:R-:W-:Y:S01]  /*4140*/  @P4 IMAD.MOV.U32 R2, RZ, RZ, R6 ;  /* 0x000000ffff024224 */ /* 0x000fe200078e0006 */
[----:B------:R-:W-:Y:S01]  /*4150*/  F2FP.F16.F32.PACK_AB R46, RZ, R46 ;  /* 0x0000002eff2e723e */ /* 0x000fe200000000ff */
[----:B------:R-:W-:Y:S01]  /*4160*/  @P4 IMAD.MOV.U32 R3, RZ, RZ, R7 ;  /* 0x000000ffff034224 */ /* 0x000fe200078e0007 */
[----:B------:R-:W-:Y:S02]  /*4170*/  F2FP.F16.F32.PACK_AB R47, RZ, R47 ;  /* 0x0000002fff2f723e */ /* 0x000fe400000000ff */
[----:B------:R-:W-:-:S02]  /*4180*/  F2FP.F16.F32.PACK_AB R48, RZ, R48 ;  /* 0x00000030ff30723e */ /* 0x000fc400000000ff */
[----:B------:R1:W-:Y:S01]  /*4190*/  @P4 STG.E.U16 desc[UR36][R2.64+0x50], R46 ;  /* 0x0000502e02004986 */ /* 0x0003e2000c101524 */
[C---:B------:R-:W-:Y:S02]  /*41a0*/  ISETP.GT.AND P4, PT, R0.reuse, RZ, P2 ;  /* 0x000000ff0000720c */ /* 0x040fe40001784270 */
[----:B------:R-:W-:Y:S02]  /*41b0*/  F2FP.F16.F32.PACK_AB R49, RZ, R49 ;  /* 0x00000031ff31723e */ /* 0x000fe400000000ff */
[----:B------:R-:W-:Y:S02]  /*41c0*/  ISETP.GT.AND P2, PT, R0, 0x8, P2 ;  /* 0x000000080000780c */ /* 0x000fe40001744270 */
[----:B------:R-:W-:Y:S02]  /*41d0*/  F2FP.F16.F32.PACK_AB R50, RZ, R50 ;  /* 0x00000032ff32723e */ /* 0x000fe400000000ff */
[----:B------:R-:W-:Y:S02]  /*41e0*/  F2FP.F16.F32.PACK_AB R51, RZ, R51 ;  /* 0x00000033ff33723e */ /* 0x000fe400000000ff */
[----:B------:R-:W-:Y:S01]  /*41f0*/  F2FP.F16.F32.PACK_AB R52, RZ, R52 ;  /* 0x00000034ff34723e */ /* 0x000fe200000000ff */
[----:B-1----:R-:W-:Y:S01]  /*4200*/  @P5 IMAD.MOV.U32 R2, RZ, RZ, R6 ;  /* 0x000000ffff025224 */ /* 0x002fe200078e0006 */
[----:B------:R-:W-:Y:S01]  /*4210*/  F2FP.F16.F32.PACK_AB R53, RZ, R53 ;  /* 0x00000035ff35723e */ /* 0x000fe200000000ff */
[----:B------:R-:W-:Y:S01]  /*4220*/  @P5 IMAD.MOV.U32 R3, RZ, RZ, R7 ;  /* 0x000000ffff035224 */ /* 0x000fe200078e0007 */
[----:B------:R-:W-:-:S02]  /*4230*/  F2FP.F16.F32.PACK_AB R54, RZ, R54 ;  /* 0x00000036ff36723e */ /* 0x000fc400000000ff */
[----:B------:R-:W-:Y:S02]  /*4240*/  F2FP.F16.F32.PACK_AB R55, RZ, R55 ;  /* 0x00000037ff37723e */ /* 0x000fe400000000ff */
[----:B------:R1:W-:Y:S01]  /*4250*/  @P5 STG.E.U16 desc[UR36][R2.64+0x52], R47 ;  /* 0x0000522f02005986 */ /* 0x0003e2000c101524 */
[C---:B------:R-:W-:Y:S02]  /*4260*/  ISETP.GT.AND P5, PT, R0.reuse, RZ, P3 ;  /* 0x000000ff0000720c */ /* 0x040fe40001fa4270 */
[----:B------:R-:W-:-:S11]  /*4270*/  ISETP.GT.AND P3, PT, R0, 0x8, P3 ;  /* 0x000000080000780c */ /* 0x000fd60001f64270 */
[----:B-1----:R-:W-:Y:S02]  /*4280*/  @P5 IMAD.MOV.U32 R2, RZ, RZ, R4 ;  /* 0x000000ffff025224 */ /* 0x002fe400078e0004 */
[----:B------:R-:W-:-:S05]  /*4290*/  @P5 IMAD.MOV.U32 R3, RZ, RZ, R5 ;  /* 0x000000ffff035224 */ /* 0x000fca00078e0005 */
[----:B------:R1:W-:Y:S01]  /*42a0*/  @P5 STG.E.U16 desc[UR36][R2.64+0x60], R48 ;  /* 0x0000603002005986 */ /* 0x0003e2000c101524 */
[C---:B------:R-:W-:Y:S02]  /*42b0*/  ISETP.GT.AND P5, PT, R0.reuse, RZ, P0 ;  /* 0x000000ff0000720c */ /* 0x040fe400007a4270 */
[----:B------:R-:W-:Y:S01]  /*42c0*/  ISETP.GT.AND P0, PT, R0, 0x8, P0 ;  /* 0x000000080000780c */ /* 0x000fe20000704270 */
[----:B-1----:R-:W-:Y:S02]  /*42d0*/  @P4 IMAD.MOV.U32 R2, RZ, RZ, R4 ;  /* 0x000000ffff024224 */ /* 0x002fe400078e0004 */
[----:B------:R-:W-:-:S05]  /*42e0*/  @P4 IMAD.MOV.U32 R3, RZ, RZ, R5 ;  /* 0x000000ffff034224 */ /* 0x000fca00078e0005 */
[----:B------:R1:W-:Y:S01]  /*42f0*/  @P4 STG.E.U16 desc[UR36][R2.64+0x62], R49 ;  /* 0x0000623102004986 */ /* 0x0003e2000c101524 */
[C---:B------:R-:W-:Y:S02]  /*4300*/  ISETP.GT.AND P4, PT, R0.reuse, RZ, P1 ;  /* 0x000000ff0000720c */ /* 0x040fe40000f84270 */
[----:B------:R-:W-:Y:S01]  /*4310*/  ISETP.GT.AND P1, PT, R0, 0x8, P1 ;  /* 0x000000080000780c */ /* 0x000fe20000f24270 */
[----:B-1----:R-:W-:Y:S02]  /*4320*/  @P3 IMAD.MOV.U32 R2, RZ, RZ, R6 ;  /* 0x000000ffff023224 */ /* 0x002fe400078e0006 */
[----:B------:R-:W-:-:S05]  /*4330*/  @P3 IMAD.MOV.U32 R3, RZ, RZ, R7 ;  /* 0x000000ffff033224 */ /* 0x000fca00078e0007 */
[----:B------:R1:W-:Y:S02]  /*4340*/  @P3 STG.E.U16 desc[UR36][R2.64+0x60], R50 ;  /* 0x0000603202003986 */ /* 0x0003e4000c101524 */
[----:B-1----:R-:W-:Y:S02]  /*4350*/  @P2 IMAD.MOV.U32 R2, RZ, RZ, R6 ;  /* 0x000000ffff022224 */ /* 0x002fe400078e0006 */
[----:B------:R-:W-:-:S05]  /*4360*/  @P2 IMAD.MOV.U32 R3, RZ, RZ, R7 ;  /* 0x000000ffff032224 */ /* 0x000fca00078e0007 */
[----:B------:R1:W-:Y:S02]  /*4370*/  @P2 STG.E.U16 desc[UR36][R2.64+0x62], R51 ;  /* 0x0000623302002986 */ /* 0x0003e4000c101524 */
[----:B-1----:R-:W-:Y:S02]  /*4380*/  @P4 IMAD.MOV.U32 R2, RZ, RZ, R4 ;  /* 0x000000ffff024224 */ /* 0x002fe400078e0004 */
[----:B------:R-:W-:-:S05]  /*4390*/  @P4 IMAD.MOV.U32 R3, RZ, RZ, R5 ;  /* 0x000000ffff034224 */ /* 0x000fca00078e0005 */
[----:B------:R1:W-:Y:S04]  /*43a0*/  @P4 STG.E.U16 desc[UR36][R2.64+0x70], R52 ;  /* 0x0000703402004986 */ /* 0x0003e8000c101524 */
[----:B------:R2:W-:Y:S01]  /*43b0*/  @P5 STG.E.U16 desc[UR36][R4.64+0x72], R53 ;  /* 0x0000723504005986 */ /* 0x0005e2000c101524 */
[----:B-1----:R-:W-:Y:S02]  /*43c0*/  @P1 IMAD.MOV.U32 R2, RZ, RZ, R6 ;  /* 0x000000ffff021224 */ /* 0x002fe400078e0006 */
[----:B------:R-:W-:-:S05]  /*43d0*/  @P1 IMAD.MOV.U32 R3, RZ, RZ, R7 ;  /* 0x000000ffff031224 */ /* 0x000fca00078e0007 */
[----:B------:R2:W-:Y:S04]  /*43e0*/  @P1 STG.E.U16 desc[UR36][R2.64+0x70], R54 ;  /* 0x0000703602001986 */ /* 0x0005e8000c101524 */
[----:B------:R2:W-:Y:S02]  /*43f0*/  @P0 STG.E.U16 desc[UR36][R6.64+0x72], R55 ;  /* 0x0000723706000986 */ /* 0x0005e4000c101524 */
.L_x_95:
[----:B------:R-:W-:Y:S05]  /*4400*/  BSYNC B0 ;  /* 0x0000000000007941 */ /* 0x000fea0003800000 */
.L_x_33:
[----:B0-2---:R-:W2:Y:S01]  /*4410*/  LDL.64 R2, [R1] ;  /* 0x0000000001027983 */ /* 0x005ea20000100a00 */
[----:B------:R-:W-:Y:S01]  /*4420*/  ULDC.64 UR4, c[0x0][0x650] ;  /* 0x0001940000047ab9 */ /* 0x000fe20000000a00 */
[----:B------:R0:W-:Y:S01]  /*4430*/  SYNCS.ARRIVE.TRANS64.A1T0 RZ, [R64+UR47], RZ ;  /* 0x000000ff40ff79a7 */ /* 0x0001e2000810002f */
[----:B------:R-:W-:Y:S01]  /*4440*/  PRMT R0, RZ, 0x7610, R0 ;  /* 0x00007610ff007816 */ /* 0x000fe20000000000 */
[----:B-----5:R-:W-:Y:S02]  /*4450*/  IMAD.MOV.U32 R19, RZ, RZ, -0x1 ;  /* 0xffffffffff137424 */ /* 0x020fe400078e00ff */
[----:B------:R-:W-:Y:S01]  /*4460*/  IMAD.MOV.U32 R22, RZ, RZ, -0x1 ;  /* 0xffffffffff167424 */ /* 0x000fe200078e00ff */
[----:B--2---:R-:W-:-:S04]  /*4470*/  LEA R18, P0, R2, R18, 0x1 ;  /* 0x0000001202127211 */ /* 0x004fc800078008ff */
[----:B------:R-:W-:Y:S01]  /*4480*/  LEA.HI.X R17, R2, R17, R23, 0x1, P0 ;  /* 0x0000001102117211 */ /* 0x000fe200000f0c17 */
[----:B------:R-:W-:Y:S01]  /*4490*/  IMAD.MOV.U32 R2, RZ, RZ, -0x1 ;  /* 0xffffffffff027424 */ /* 0x000fe200078e00ff */
[----:B------:R-:W-:-:S04]  /*44a0*/  ISETP.GE.U32.AND P0, PT, R18, UR4, PT ;  /* 0x0000000412007c0c */ /* 0x000fc8000bf06070 */
[----:B------:R-:W-:-:S13]  /*44b0*/  ISETP.GE.U32.AND.EX P0, PT, R17, UR5, PT, P0 ;  /* 0x0000000511007c0c */ /* 0x000fda000bf06100 */
[----:B0-----:R-:W-:Y:S05]  /*44c0*/  @P0 BRA `(.L_x_96) ;  /* 0x0000000400700947 */ /* 0x001fea0003800000 */
[----:B-1----:R-:W0:Y:S01]  /*44d0*/  S2R R10, SR_CTAID.X ;  /* 0x00000000000a7919 */ /* 0x002e220000002500 */
[----:B---34-:R-:W1:Y:S01]  /*44e0*/  LDC.64 R8, c[0x0][0x628] ;  /* 0x00018a00ff087b82 */ /* 0x018e620000000a00 */
[----:B------:R-:W-:Y:S01]  /*44f0*/  ULDC UR4, c[0x0][0x150] ;  /* 0x0000540000047ab9 */ /* 0x000fe20000000800 */
[----:B------:R-:W-:Y:S01]  /*4500*/  IMAD.MOV.U32 R6, RZ, RZ, R18 ;  /* 0x000000ffff067224 */ /* 0x000fe200078e0012 */
[----:B------:R-:W2:Y:S01]  /*4510*/  S2R R20, SR_CTAID.Y ;  /* 0x0000000000147919 */ /* 0x000ea20000002600 */
[----:B------:R-:W-:-:S04]  /*4520*/  IMAD.MOV.U32 R7, RZ, RZ, R17 ;  /* 0x000000ffff077224 */ /* 0x000fc800078e0011 */
[----:B------:R-:W3:Y:S08]  /*4530*/  LDC R15, c[0x0][0x144] ;  /* 0x00005100ff0f7b82 */ /* 0x000ef00000000800 */
[----:B------:R-:W4:Y:S08]  /*4540*/  LDC R0, c[0x0][0x630] ;  /* 0x00018c00ff007b82 */ /* 0x000f300000000800 */
[----:B------:R-:W2:Y:S01]  /*4550*/  LDC.64 R12, c[0x0][0x620] ;  /* 0x00018800ff0c7b82 */ /* 0x000ea20000000a00 */
[----:B-1----:R-:W-:-:S04]  /*4560*/  ISETP.NE.U32.AND P0, PT, R8, RZ, PT ;  /* 0x000000ff0800720c */ /* 0x002fc80003f05070 */
[----:B------:R-:W-:Y:S02]  /*4570*/  ISETP.NE.AND.EX P0, PT, R9, RZ, PT, P0 ;  /* 0x000000ff0900720c */ /* 0x000fe40003f05300 */
[----:B0-----:R-:W-:-:S05]  /*4580*/  I2FP.F32.U32 R2, R10 ;  /* 0x0000000a00027245 */ /* 0x001fca0000201000 */
[----:B------:R-:W-:-:S04]  /*4590*/  FMUL R2, R2, UR4 ;  /* 0x0000000402027c20 */ /* 0x000fc80008400000 */
[----:B------:R0:W1:Y:S02]  /*45a0*/  F2I.U32.TRUNC.NTZ R14, R2 ;  /* 0x00000002000e7305 */ /* 0x000064000020f000 */
[----:B---34-:R-:W-:Y:S05]  /*45b0*/  @!P0 BRA `(.L_x_97) ;  /* 0x0000000000288947 */ /* 0x018fea0003800000 */
[----:B------:R-:W3:Y:S02]  /*45c0*/  LDC R3, c[0x0][0x634] ;  /* 0x00018d00ff037b82 */ /* 0x000ee40000000800 */
[----:B---3--:R-:W-:-:S05]  /*45d0*/  IADD3 R7, P0, R18, R3, RZ ;  /* 0x0000000312077210 */ /* 0x008fca0007f1e0ff */
[----:B------:R-:W-:-:S04]  /*45e0*/  IMAD.X R11, RZ, RZ, R17, P0 ;  /* 0x000000ffff0b7224 */ /* 0x000fc800000e0611 */
[----:B0-----:R-:W-:-:S04]  /*45f0*/  IMAD.WIDE.U32 R2, R11, R8, RZ ;  /* 0x000000080b027225 */ /* 0x001fc800078e00ff */
[----:B------:R-:W-:-:S04]  /*4600*/  IMAD.WIDE.U32 R4, P0, R7, R9, R2 ;  /* 0x0000000907047225 */ /* 0x000fc80007800002 */
[----:B------:R-:W-:-:S04]  /*4610*/  IMAD.WIDE.U32 R2, R7, R8, RZ ;  /* 0x0000000807027225 */ /* 0x000fc800078e00ff */
[----:B------:R-:W-:Y:S01]  /*4620*/  IMAD.X R7, RZ, RZ, RZ, P0 ;  /* 0x000000ffff077224 */ /* 0x000fe200000e06ff */
[----:B------:R-:W-:Y:S01]  /*4630*/  IADD3 RZ, P0, R3, R4, RZ ;  /* 0x0000000403ff7210 */ /* 0x000fe20007f1e0ff */
[----:B------:R-:W-:-:S04]  /*4640*/  IMAD.MOV.U32 R6, RZ, RZ, R5 ;  /* 0x000000ffff067224 */ /* 0x000fc800078e0005 */
[----:B------:R-:W-:-:S08]  /*4650*/  IMAD.WIDE.U32.X R6, R11, R9, R6, P0 ;  /* 0x000000090b067225 */ /* 0x000fd000000e0406 */
.L_x_97:
[----:B------:R-:W3:Y:S01]  /*4660*/  LDC.64 R26, c[0x0][0x640] ;  /* 0x00019000ff1a7b82 */ /* 0x000ee20000000a00 */
[-C--:B------:R-:W-:Y:S01]  /*4670*/  SHF.R.U64 R11, R6, R0.reuse, R7 ;  /* 0x00000000060b7219 */ /* 0x080fe20000001207 */
[----:B------:R-:W-:Y:S01]  /*4680*/  IMAD.MOV.U32 R19, RZ, RZ, R17 ;  /* 0x000000ffff137224 */ /* 0x000fe200078e0011 */
[----:B------:R-:W-:Y:S01]  /*4690*/  SHF.R.U32.HI R0, RZ, R0, R7 ;  /* 0x00000000ff007219 */ /* 0x000fe20000011607 */
[----:B-1----:R-:W-:Y:S01]  /*46a0*/  IMAD.MOV R14, RZ, RZ, -R14 ;  /* 0x000000ffff0e7224 */ /* 0x002fe200078e0a0e */
[----:B------:R-:W-:Y:S01]  /*46b0*/  IADD3 R5, P0, RZ, -R11, RZ ;  /* 0x8000000bff057210 */ /* 0x000fe20007f1e0ff */
[----:B------:R-:W-:Y:S01]  /*46c0*/  ULDC UR4, c[0x0][0x154] ;  /* 0x0000550000047ab9 */ /* 0x000fe20000000800 */
[----:B------:R-:W-:Y:S01]  /*46d0*/  IMAD.MOV.U32 R7, RZ, RZ, 0x1 ;  /* 0x00000001ff077424 */ /* 0x000fe200078e00ff */
[----:B------:R-:W1:Y:S01]  /*46e0*/  LDC R4, c[0x0][0x618] ;  /* 0x00018600ff047b82 */ /* 0x000e620000000800 */
[----:B------:R-:W-:Y:S02]  /*46f0*/  IMAD R22, R15, R14, R10 ;  /* 0x0000000e0f167224 */ /* 0x000fe400078e020a */
[----:B------:R-:W-:-:S04]  /*4700*/  IMAD.X R3, RZ, RZ, ~R0, P0 ;  /* 0x000000ffff037224 */ /* 0x000fc800000e0e00 */
[-C--:B--2---:R-:W-:Y:S01]  /*4710*/  IMAD R0, R3, R12.reuse, RZ ;  /* 0x0000000c03007224 */ /* 0x084fe200078e02ff */
[----:B------:R-:W2:Y:S01]  /*4720*/  LDC R6, c[0x0][0x608] ;  /* 0x00018200ff067b82 */ /* 0x000ea20000000800 */
[----:B0-----:R-:W-:-:S04]  /*4730*/  IMAD.WIDE.U32 R2, R5, R12, R18 ;  /* 0x0000000c05027225 */ /* 0x001fc800078e0012 */
[----:B------:R-:W-:Y:S01]  /*4740*/  IMAD R5, R5, R13, R0 ;  /* 0x0000000d05057224 */ /* 0x000fe200078e0200 */
[----:B------:R-:W-:Y:S02]  /*4750*/  I2FP.F32.U32 R0, R20 ;  /* 0x0000001400007245 */ /* 0x000fe40000201000 */
[----:B------:R-:W0:Y:S01]  /*4760*/  LDC R24, c[0x0][0x658] ;  /* 0x00019600ff187b82 */ /* 0x000e220000000800 */
[----:B------:R-:W-:Y:S01]  /*4770*/  IMAD.IADD R3, R3, 0x1, R5 ;  /* 0x0000000103037824 */ /* 0x000fe200078e0205 */
[----:B---3--:R-:W-:Y:S01]  /*4780*/  ISETP.NE.U32.AND P0, PT, R26, RZ, PT ;  /* 0x000000ff1a00720c */ /* 0x008fe20003f05070 */
[----:B------:R-:W-:Y:S01]  /*4790*/  FMUL R0, R0, UR4 ;  /* 0x0000000400007c20 */ /* 0x000fe20008400000 */
[----:B------:R-:W-:Y:S02]  /*47a0*/  IMAD.MOV.U32 R5, RZ, RZ, -0x1 ;  /* 0xffffffffff057424 */ /* 0x000fe400078e00ff */
[----:B------:R-:W-:Y:S01]  /*47b0*/  ISETP.NE.AND.EX P0, PT, R27, RZ, PT, P0 ;  /* 0x000000ff1b00720c */ /* 0x000fe20003f05300 */
[----:B------:R3:W4:Y:S01]  /*47c0*/  F2I.U32.TRUNC.NTZ R12, R0 ;  /* 0x00000000000c7305 */ /* 0x000722000020f000 */
[----:B------:R-:W3:Y:S01]  /*47d0*/  LDC R15, c[0x0][0x148] ;  /* 0x00005200ff0f7b82 */ /* 0x000ee20000000800 */
[----:B-1----:R-:W-:-:S02]  /*47e0*/  SHF.R.U64 R10, R2, R4, R3 ;  /* 0x00000004020a7219 */ /* 0x002fc40000001203 */
[----:B------:R-:W-:-:S05]  /*47f0*/  SHF.R.U32.HI R3, RZ, R4, R3 ;  /* 0x00000004ff037219 */ /* 0x000fca0000011603 */
[----:B------:R-:W1:Y:S01]  /*4800*/  LDC R14, c[0x0][0x600] ;  /* 0x00018000ff0e7b82 */ /* 0x000e620000000800 */
[-CC-:B--2---:R-:W-:Y:S02]  /*4810*/  SHF.R.U64 R8, R10, R6.reuse, R3.reuse ;  /* 0x000000060a087219 */ /* 0x184fe40000001203 */
[----:B------:R-:W-:-:S05]  /*4820*/  SHF.R.U32.HI R3, RZ, R6, R3 ;  /* 0x00000006ff037219 */ /* 0x000fca0000011603 */
[----:B------:R-:W2:Y:S01]  /*4830*/  LDC R21, c[0x0][0x648] ;  /* 0x00019200ff157b82 */ /* 0x000ea20000000800 */
[-CC-:B0-----:R-:W-:Y:S02]  /*4840*/  SHF.R.U64 R13, R8, R24.reuse, R3.reuse ;  /* 0x00000018080d7219 */ /* 0x181fe40000001203 */
[-C--:B------:R-:W-:Y:S02]  /*4850*/  SHF.L.U32 R5, R5, R24.reuse, RZ ;  /* 0x0000001805057219 */ /* 0x080fe400000006ff */
[-C--:B------:R-:W-:Y:S01]  /*4860*/  SHF.R.U32.HI R3, RZ, R24.reuse, R3 ;  /* 0x00000018ff037219 */ /* 0x080fe20000011603 */
[----:B------:R-:W-:Y:S01]  /*4870*/  IMAD.MOV.U32 R2, RZ, RZ, R13 ;  /* 0x000000ffff027224 */ /* 0x000fe200078e000d */
[----:B------:R-:W-:Y:S01]  /*4880*/  SHF.L.U32 R24, R7, R24, RZ ;  /* 0x0000001807187219 */ /* 0x000fe200000006ff */
[----:B------:R-:W0:Y:S01]  /*4890*/  LDC R25, c[0x0][0x638] ;  /* 0x00018e00ff197b82 */ /* 0x000e220000000800 */
[----:B------:R-:W-:-:S07]  /*48a0*/  LOP3.LUT R19, RZ, R5, RZ, 0x33, !PT ;  /* 0x00000005ff137212 */ /* 0x000fce00078e33ff */
[----:B------:R-:W0:Y:S01]  /*48b0*/  LDC R28, c[0x0][0x610] ;  /* 0x00018400ff1c7b82 */ /* 0x000e220000000800 */
[----:B----4-:R-:W-:Y:S05]  /*48c0*/  @!P0 BRA `(.L_x_98) ;  /* 0x0000000000288947 */ /* 0x010fea0003800000 */
[----:B---3--:R-:W3:Y:S02]  /*48d0*/  LDC R0, c[0x0][0x64c] ;  /* 0x00019300ff007b82 */ /* 0x008ee40000000800 */
[----:B---3--:R-:W-:-:S05]  /*48e0*/  IADD3 R7, P0, R13, R0, RZ ;  /* 0x000000000d077210 */ /* 0x008fca0007f1e0ff */
        /* <DEDUP_REMOVED lines=8> */
.L_x_98:
[----:B------:R-:W4:Y:S01]  /*4970*/  LDC R4, c[0x0][0x65c] ;  /* 0x00019700ff047b82 */ /* 0x000f220000000800 */
[----:B--23--:R-:W-:Y:S01]  /*4980*/  SHF.R.U64 R0, R2, R21, R3 ;  /* 0x0000001502007219 */ /* 0x00cfe20000001203 */
[----:B-1----:R-:W-:Y:S01]  /*4990*/  VIADD R3, R14, 0xffffffff ;  /* 0xffffffff0e037836 */ /* 0x002fe20000000000 */
[----:B------:R-:W-:Y:S01]  /*49a0*/  LOP3.LUT R19, R8, R19, RZ, 0xc0, !PT ;  /* 0x0000001308137212 */ /* 0x000fe200078ec0ff */
[----:B------:R-:W-:Y:S02]  /*49b0*/  IMAD.MOV R12, RZ, RZ, -R12 ;  /* 0x000000ffff0c7224 */ /* 0x000fe400078e0a0c */
[----:B------:R-:W-:Y:S01]  /*49c0*/  IMAD.MOV R2, RZ, RZ, -R0 ;  /* 0x000000ffff027224 */ /* 0x000fe200078e0a00 */
[----:B------:R-:W-:Y:S01]  /*49d0*/  LOP3.LUT R3, R10, R3, RZ, 0xc0, !PT ;  /* 0x000000030a037212 */ /* 0x000fe200078ec0ff */
[----:B------:R-:W-:Y:S02]  /*49e0*/  IMAD R19, R24, R0, R19 ;  /* 0x0000000018137224 */ /* 0x000fe400078e0213 */
[----:B0-----:R-:W-:-:S04]  /*49f0*/  IMAD R0, R2, R25, R13 ;  /* 0x0000001902007224 */ /* 0x001fc800078e020d */
[----:B------:R-:W-:Y:S01]  /*4a00*/  IMAD R2, R0, R14, R3 ;  /* 0x0000000e00027224 */ /* 0x000fe200078e0203 */
[----:B----4-:R-:W-:Y:S01]  /*4a10*/  ISETP.NE.AND P0, PT, R4, 0x1, PT ;  /* 0x000000010400780c */ /* 0x010fe20003f05270 */
[----:B------:R-:W-:-:S05]  /*4a20*/  IMAD.MOV.U32 R4, RZ, RZ, 0x1 ;  /* 0x00000001ff047424 */ /* 0x000fca00078e00ff */
[----:B------:R-:W-:-:S07]  /*4a30*/  PRMT R0, R4, 0x7610, R0 ;  /* 0x0000761004007816 */ /* 0x000fce0000000000 */
[----:B------:R-:W-:-:S04]  /*4a40*/  @P0 IMAD R22, R15, R12, R20 ;  /* 0x0000000c0f160224 */ /* 0x000fc800078e0214 */
[----:B------:R-:W-:-:S05]  /*4a50*/  IMAD R19, R19, R28, R22 ;  /* 0x0000001c13137224 */ /* 0x000fca00078e0216 */
[----:B------:R-:W-:Y:S02]  /*4a60*/  SEL R22, R2, R19, !P0 ;  /* 0x0000001302167207 */ /* 0x000fe40004000000 */
[----:B------:R-:W-:Y:S01]  /*4a70*/  SEL R19, R19, R2, !P0 ;  /* 0x0000000213137207 */ /* 0x000fe20004000000 */
[----:B------:R-:W-:-:S07]  /*4a80*/  IMAD.MOV.U32 R2, RZ, RZ, R11 ;  /* 0x000000ffff027224 */ /* 0x000fce00078e000b */
.L_x_96:
[----:B------:R-:W-:Y:S02]  /*4a90*/  LOP3.LUT P0, RZ, R0, 0xff, RZ, 0xc0, !PT ;  /* 0x000000ff00ff7812 */ /* 0x000fe4000780c0ff */
[----:B------:R-:W-:-:S11]  /*4aa0*/  LOP3.LUT R71, R71, 0x1, RZ, 0x3c, !PT ;  /* 0x0000000147477812 */ /* 0x000fd600078e3cff */
[----:B------:R-:W-:Y:S05]  /*4ab0*/  @P0 BRA `(.L_x_99) ;  /* 0xffffffcc00440947 */ /* 0x000fea000383ffff */
[----:B------:R-:W-:Y:S05]  /*4ac0*/  EXIT ;  /* 0x000000000000794d */ /* 0x000fea0003800000 */
.L_x_14:
[----:B------:R-:W-:-:S08]  /*4ad0*/  ISETP.NE.AND P0, PT, R0, RZ, PT ;  /* 0x000000ff0000720c */ /* 0x000fd00003f05270 */
[----:B0-----:R-:W0:-:S00]  /*4ae0*/  USETMAXREG.DEALLOC.CTAPOOL 0x28 ;  /* 0x00000028000079c8 */ /* 0x001e0000080e0500 */
[----:B------:R-:W-:Y:S05]  /*4af0*/  @P0 EXIT ;  /* 0x000000000000094d */ /* 0x000fea0003800000 */
[----:B0-----:R-:W-:Y:S01]  /*4b00*/  LOP3.LUT P0, RZ, R8, 0xff, RZ, 0xc0, !PT ;  /* 0x000000ff08ff7812 */ /* 0x001fe2000780c0ff */
[----:B------:R-:W-:Y:S02]  /*4b10*/  IMAD.MOV.U32 R0, RZ, RZ, 0x1 ;  /* 0x00000001ff007424 */ /* 0x000fe400078e00ff */
[----:B------:R-:W-:-:S10]  /*4b20*/  IMAD.MOV.U32 R6, RZ, RZ, RZ ;  /* 0x000000ffff067224 */ /* 0x000fd400078e00ff */
[----:B------:R-:W-:Y:S05]  /*4b30*/  @!P0 BRA `(.L_x_100) ;  /* 0x0000000c00148947 */ /* 0x000fea0003800000 */
[----:B------:R-:W-:Y:S01]  /*4b40*/  LOP3.LUT P0, RZ, R4, 0x1f, RZ, 0xc0, !PT ;  /* 0x0000001f04ff7812 */ /* 0x000fe2000780c0ff */
[----:B------:R-:W-:Y:S01]  /*4b50*/  ULDC UR5, c[0x0][0x658] ;  /* 0x0001960000057ab9 */ /* 0x000fe20000000800 */
[----:B------:R-:W-:Y:S01]  /*4b60*/  UMOV UR6, 0xffffffff ;  /* 0xffffffff00067882 */ /* 0x000fe20000000000 */
[----:B------:R-:W-:Y:S01]  /*4b70*/  BSSY B0, `(.L_x_100) ;  /* 0x00000c1000007945 */ /* 0x000fe20003800000 */
[----:B------:R-:W-:Y:S01]  /*4b80*/  USHF.L.U32 UR6, UR6, UR5, URZ ;  /* 0x0000000506067299 */ /* 0x000fe2000800063f */
[C---:B------:R-:W-:Y:S01]  /*4b90*/  ISETP.NE.AND P2, PT, R3.reuse, RZ, PT ;  /* 0x000000ff0300720c */ /* 0x040fe20003f45270 */
[----:B------:R-:W-:Y:S01]  /*4ba0*/  IMAD.MOV.U32 R8, RZ, RZ, 0x1 ;  /* 0x00000001ff087424 */ /* 0x000fe200078e00ff */
[----:B------:R-:W-:Y:S01]  /*4bb0*/  ISETP.NE.OR P0, PT, R3, RZ, !P0 ;  /* 0x000000ff0300720c */ /* 0x000fe20004705670 */
[----:B------:R-:W-:Y:S01]  /*4bc0*/  IMAD.MOV.U32 R0, RZ, RZ, 0x1 ;  /* 0x00000001ff007424 */ /* 0x000fe200078e00ff */
[----:B------:R-:W-:Y:S01]  /*4bd0*/  LOP3.LUT R7, R16, 0x2, RZ, 0xfc, !PT ;  /* 0x0000000210077812 */ /* 0x000fe200078efcff */
[----:B------:R-:W-:Y:S01]  /*4be0*/  IMAD.MOV.U32 R6, RZ, RZ, RZ ;  /* 0x000000ffff067224 */ /* 0x000fe200078e00ff */
[----:B------:R-:W-:Y:S01]  /*4bf0*/  ULDC UR4, c[0x0][0x600] ;  /* 0x0001800000047ab9 */ /* 0x000fe20000000800 */
[----:B------:R-:W-:Y:S01]  /*4c00*/  UMOV UR7, 0x1 ;  /* 0x0000000100077882 */ /* 0x000fe20000000000 */
[----:B------:R-:W-:-:S02]  /*4c10*/  UIADD3 UR21, UR40, 0x1, URZ ;  /* 0x0000000128157890 */ /* 0x000fc4000fffe03f */
[----:B------:R-:W-:Y:S02]  /*4c20*/  UIADD3 UR13, UR4, -0x1, URZ ;  /* 0xffffffff040d7890 */ /* 0x000fe4000fffe03f */
[----:B------:R-:W-:Y:S02]  /*4c30*/  USHF.L.U32 UR15, UR7, UR5, URZ ;  /* 0x00000005070f7299 */ /* 0x000fe4000800063f */
[----:B------:R-:W-:Y:S01]  /*4c40*/  ULOP3.LUT UR14, URZ, UR6, URZ, 0x33, !UPT ;  /* 0x000000063f0e7292 */ /* 0x000fe2000f8e333f */
[----:B------:R-:W-:-:S11]  /*4c50*/  ULDC.64 UR22, c[0x0][0x198] ;  /* 0x0000660000167ab9 */ /* 0x000fd60000000a00 */
.L_x_112:
[----:B------:R-:W-:-:S03]  /*4c60*/  UMOV UR4, 0xffffffff ;  /* 0xffffffff00047882 */ /* 0x000fc60000000000 */
[----:B------:R-:W-:Y:S05]  /*4c70*/  BRA.DIV UR4, `(.L_x_101) ;  /* 0x0000001e04387947 */ /* 0x000fea000b800000 */
[----:B------:R-:W-:-:S13]  /*4c80*/  ELECT P6, URZ, PT ;  /* 0x00000000003f782f */ /* 0x000fda00038c0000 */
.L_x_149:
[----:B------:R-:W0:Y:S01]  /*4c90*/  LDC R3, c[0x0][0x28c] ;  /* 0x0000a300ff037b82 */ /* 0x000e220000000800 */
[----:B------:R-:W-:Y:S01]  /*4ca0*/  BSSY B1, `(.L_x_102) ;  /* 0x0000035000017945 */ /* 0x000fe20003800000 */
[----:B0-----:R-:W-:-:S13]  /*4cb0*/  ISETP.LT.OR P6, PT, R3, 0x1, !P6 ;  /* 0x000000010300780c */ /* 0x001fda00077c1670 */
[----:B------:R-:W-:Y:S05]  /*4cc0*/  @P6 BRA `(.L_x_103) ;  /* 0x0000000000c86947 */ /* 0x000fea0003800000 */
[----:B------:R-:W-:Y:S02]  /*4cd0*/  IMAD.SHL.U32 R22, R22, 0x40, RZ ;  /* 0x0000004016167824 */ /* 0x000fe400078e00ff */
[----:B------:R-:W-:Y:S02]  /*4ce0*/  IMAD.SHL.U32 R19, R19, 0x40, RZ ;  /* 0x0000004013137824 */ /* 0x000fe400078e00ff */
[----:B------:R-:W-:Y:S02]  /*4cf0*/  IMAD.MOV.U32 R12, RZ, RZ, RZ ;  /* 0x000000ffff0c7224 */ /* 0x000fe400078e00ff */
[----:B------:R-:W-:Y:S02]  /*4d00*/  IMAD.U32 R13, RZ, RZ, UR21 ;  /* 0x00000015ff0d7e24 */ /* 0x000fe4000f8e00ff */
[----:B------:R-:W-:Y:S02]  /*4d10*/  IMAD.MOV.U32 R3, RZ, RZ, R0 ;  /* 0x000000ffff037224 */ /* 0x000fe400078e0000 */
[----:B------:R-:W-:-:S07]  /*4d20*/  IMAD.MOV.U32 R4, RZ, RZ, R6 ;  /* 0x000000ffff047224 */ /* 0x000fce00078e0006 */
.L_x_107:
[----:B------:R-:W0:Y:S01]  /*4d30*/  S2R R10, SR_CgaCtaId ;  /* 0x00000000000a7919 */ /* 0x000e220000008800 */
[----:B------:R-:W-:Y:S01]  /*4d40*/  MOV R5, 0x400 ;  /* 0x0000040000057802 */ /* 0x000fe20000000f00 */
[----:B------:R-:W1:Y:S03]  /*4d50*/  @!P2 LDC R9, c[0x0][0x500] ;  /* 0x00014000ff09ab82 */ /* 0x000e660000000800 */
[----:B0-----:R-:W-:Y:S02]  /*4d60*/  LEA R11, R10, R5, 0x18 ;  /* 0x000000050a0b7211 */ /* 0x001fe400078ec0ff */
[----:B------:R-:W-:-:S03]  /*4d70*/  SHF.L.U32 R5, R3, 0x1f, RZ ;  /* 0x0000001f03057819 */ /* 0x000fc600000006ff */
[----:B------:R-:W-:-:S04]  /*4d80*/  IMAD R10, R4, 0x8, R11 ;  /* 0x00000008040a7824 */ /* 0x000fc800078e020b */
[----:B------:R-:W0:Y:S02]  /*4d90*/  SYNCS.PHASECHK.TRANS64.TRYWAIT P1, [R10+URZ+0xe0], R5 ;  /* 0x0000e0050a0075a7 */ /* 0x000e24000802017f */
[----:B01----:R-:W-:Y:S05]  /*4da0*/  @!P1 BRA `(.L_x_104) ;  /* 0x0000001c000c9947 */ /* 0x003fea0003800000 */
.L_x_150:
[----:B0-----:R-:W-:Y:S01]  /*4db0*/  PRMT R5, R7, 0x9910, RZ ;  /* 0x0000991007057816 */ /* 0x001fe200000000ff */
[----:B------:R0:W-:Y:S03]  /*4dc0*/  @!P2 SYNCS.ARRIVE.TRANS64 RZ, [R10+URZ], R9 ;  /* 0x000000090affa9a7 */ /* 0x0001e6000800003f */
[----:B------:R-:W-:-:S13]  /*4dd0*/  ISETP.NE.AND P1, PT, R5, 0x2, PT ;  /* 0x000000020500780c */ /* 0x000fda0003f25270 */
[----:B0-----:R-:W-:Y:S05]  /*4de0*/  @P1 BRA `(.L_x_105) ;  /* 0x0000000000041947 */ /* 0x001fea0003800000 */
[----:B------:R-:W-:Y:S01]  /*4df0*/  BPT.TRAP 0x1 ;  /* 0x000000040000795c */ /* 0x000fe20000300000 */
.L_x_105:
[----:B------:R-:W-:Y:S05]  /*4e00*/  @P0 BRA `(.L_x_106) ;  /* 0x0000000000040947 */ /* 0x000fea0003800000 */
[----:B------:R-:W-:Y:S01]  /*4e10*/  BPT.TRAP 0x1 ;  /* 0x000000040000795c */ /* 0x000fe20000300000 */
.L_x_106:
[----:B------:R-:W-:Y:S01]  /*4e20*/  IMAD R11, R4, 0x1000, R11 ;  /* 0x00001000040b7824 */ /* 0x000fe200078e020b */
[----:B------:R-:W-:Y:S01]  /*4e30*/  R2UR UR17, R10 ;  /* 0x000000000a1172ca */ /* 0x000fe200000e0000 */
[----:B------:R-:W-:Y:S01]  /*4e40*/  VIADD R13, R13, 0xffffffff ;  /* 0xffffffff0d0d7836 */ /* 0x000fe20000000000 */
[----:B------:R-:W-:Y:S01]  /*4e50*/  R2UR UR19, R12 ;  /* 0x000000000c1372ca */ /* 0x000fe200000e0000 */
[----:B------:R-:W-:Y:S01]  /*4e60*/  UIADD3 UR4, UP0, UR22, 0xf0, URZ ;  /* 0x000000f016047890 */ /* 0x000fe2000ff1e03f */
[----:B------:R-:W-:Y:S01]  /*4e70*/  R2UR UR8, R11 ;  /* 0x000000000b0872ca */ /* 0x000fe200000e0000 */
[----:B------:R-:W-:Y:S01]  /*4e80*/  UIADD3 UR24, UP1, UR22, 0x1f0, URZ ;  /* 0x000001f016187890 */ /* 0x000fe2000ff3e03f */
[----:B------:R-:W-:Y:S01]  /*4e90*/  R2UR UR20, R2 ;  /* 0x00000000021472ca */ /* 0x000fe200000e0000 */
[----:B------:R-:W-:Y:S01]  /*4ea0*/  UIADD3.X UR5, URZ, UR23, URZ, UP0, !UPT ;  /* 0x000000173f057290 */ /* 0x000fe200087fe43f */
[----:B------:R-:W-:Y:S01]  /*4eb0*/  R2UR UR18, R19 ;  /* 0x00000000131272ca */ /* 0x000fe200000e0000 */
[----:B------:R-:W-:Y:S01]  /*4ec0*/  VIADD R4, R4, 0x1 ;  /* 0x0000000104047836 */ /* 0x000fe20000000000 */
[----:B------:R-:W-:Y:S01]  /*4ed0*/  R2UR UR11, R22 ;  /* 0x00000000160b72ca */ /* 0x000fe200000e0000 */
[----:B------:R-:W-:Y:S01]  /*4ee0*/  UIADD3.X UR25, URZ, UR23, URZ, UP1, !UPT ;  /* 0x000000173f197290 */ /* 0x000fe20008ffe43f */
[----:B------:R-:W-:Y:S01]  /*4ef0*/  ISETP.GT.AND P3, PT, R13, 0x1, PT ;  /* 0x000000010d00780c */ /* 0x000fe20003f64270 */
[----:B------:R-:W-:Y:S01]  /*4f00*/  UMOV UR6, 0x0 ;  /* 0x0000000000067882 */ /* 0x000fe20000000000 */
[----:B------:R-:W-:Y:S01]  /*4f10*/  ISETP.NE.AND P1, PT, R4, 0x1c, PT ;  /* 0x0000001c0400780c */ /* 0x000fe20003f25270 */
[----:B------:R-:W-:Y:S01]  /*4f20*/  UMOV UR7, 0x10000000 ;  /* 0x1000000000077882 */ /* 0x000fe20000000000 */
[----:B------:R-:W-:Y:S01]  /*4f30*/  UMOV UR9, UR17 ;  /* 0x0000001100097c82 */ /* 0x000fe20008000000 */
[----:B------:R-:W-:Y:S01]  /*4f40*/  UIADD3 UR16, UR8, 0x300, URZ ;  /* 0x0000030008107890 */ /* 0x000fe2000fffe03f */
[----:B------:R-:W-:Y:S01]  /*4f50*/  SEL R10, RZ, 0x1, P1 ;  /* 0x00000001ff0a7807 */ /* 0x000fe20000800000 */
[----:B------:R-:W-:Y:S01]  /*4f60*/  UIADD3 UR8, UR8, 0x1c300, URZ ;  /* 0x0001c30008087890 */ /* 0x000fe2000fffe03f */
[----:B------:R-:W-:Y:S01]  /*4f70*/  VIADD R12, R12, 0x20 ;  /* 0x000000200c0c7836 */ /* 0x000fe20000000000 */
[----:B------:R-:W-:Y:S01]  /*4f80*/  UMOV UR10, UR19 ;  /* 0x00000013000a7c82 */ /* 0x000fe20008000000 */
[----:B------:R-:W-:Y:S01]  /*4f90*/  UMOV UR12, UR20 ;  /* 0x00000014000c7c82 */ /* 0x000fe20008000000 */
[----:B------:R-:W-:-:S02]  /*4fa0*/  LOP3.LUT R3, R3, R10, RZ, 0x3c, !PT ;  /* 0x0000000a03037212 */ /* 0x000fc400078e3cff */
[----:B------:R-:W-:Y:S01]  /*4fb0*/  SEL R4, R4, RZ, P1 ;  /* 0x000000ff04047207 */ /* 0x000fe20000800000 */
[----:B------:R0:W-:Y:S02]  /*4fc0*/  UTMALDG.3D [UR16], [UR4], desc[UR6] ;  /* 0x00000610040075b4 */ /* 0x0001e40008011000 */
[----:B------:R0:W-:Y:S02]  /*4fd0*/  UTMALDG.3D [UR8], [UR24], desc[UR6] ;  /* 0x00000608180075b4 */ /* 0x0001e40008011000 */
[----:B0-----:R-:W-:Y:S05]  /*4fe0*/  @P3 BRA `(.L_x_107) ;  /* 0xfffffffc00503947 */ /* 0x001fea000383ffff */
.L_x_103:
[----:B------:R-:W-:Y:S05]  /*4ff0*/  BSYNC B1 ;  /* 0x0000000000017941 */ /* 0x000fea0003800000 */
.L_x_102:
[----:B------:R-:W2:Y:S01]  /*5000*/  LDL.64 R10, [R1] ;  /* 0x00000000010a7983 */ /* 0x000ea20000100a00 */
[----:B------:R-:W-:Y:S01]  /*5010*/  LOP3.LUT P4, RZ, R8, 0xff, RZ, 0xc0, !PT ;  /* 0x000000ff08ff7812 */ /* 0x000fe2000788c0ff */
[----:B------:R-:W-:Y:S01]  /*5020*/  VIADD R9, R6, UR40 ;  /* 0x0000002806097c36 */ /* 0x000fe20008000000 */
[----:B------:R-:W-:Y:S01]  /*5030*/  ULDC.64 UR4, c[0x0][0x650] ;  /* 0x0001940000047ab9 */ /* 0x000fe20000000a00 */
[----:B------:R-:W-:Y:S01]  /*5040*/  IMAD.U32 R4, RZ, RZ, UR40 ;  /* 0x00000028ff047e24 */ /* 0x000fe2000f8e00ff */
[----:B------:R-:W-:Y:S01]  /*5050*/  UISETP.GE.U32.AND UP0, UPT, UR40, 0x1c, UPT ;  /* 0x0000001c2800788c */ /* 0x000fe2000bf06070 */
[----:B------:R-:W-:Y:S01]  /*5060*/  BSSY B1, `(.L_x_108) ;  /* 0x000006f000017945 */ /* 0x000fe20003800000 */
[----:B------:R-:W-:Y:S01]  /*5070*/  ISETP.GT.U32.AND P1, PT, R9, 0x1b, PT ;  /* 0x0000001b0900780c */ /* 0x000fe20003f24070 */
[----:B------:R-:W-:Y:S01]  /*5080*/  IMAD.MOV.U32 R19, RZ, RZ, -0x1 ;  /* 0xffffffffff137424 */ /* 0x000fe200078e00ff */
[----:B------:R-:W-:Y:S01]  /*5090*/  PRMT R8, RZ, 0x7610, R8 ;  /* 0x00007610ff087816 */ /* 0x000fe20000000008 */
[----:B------:R-:W-:Y:S01]  /*50a0*/  IMAD.MOV.U32 R22, RZ, RZ, -0x1 ;  /* 0xffffffffff167424 */ /* 0x000fe200078e00ff */
[----:B------:R-:W-:-:S02]  /*50b0*/  ISETP.LT.U32.AND P1, PT, R4, 0x1c, P1 ;  /* 0x0000001c0400780c */ /* 0x000fc40000f21070 */
[----:B------:R-:W-:Y:S01]  /*50c0*/  PLOP3.LUT P3, PT, PT, PT, UP0, 0x80, 0x0 ;  /* 0x000000000000781c */ /* 0x000fe20003f6f008 */
[----:B------:R-:W0:Y:S01]  /*50d0*/  @P4 S2R R3, SR_CgaCtaId ;  /* 0x0000000000034919 */ /* 0x000e220000008800 */
[----:B------:R-:W-:Y:S02]  /*50e0*/  @P4 MOV R2, 0x400 ;  /* 0x0000040000024802 */ /* 0x000fe40000000f00 */
[----:B------:R-:W-:-:S04]  /*50f0*/  SEL R5, RZ, 0x1, !P1 ;  /* 0x00000001ff057807 */ /* 0x000fc80004800000 */
[----:B------:R-:W-:Y:S02]  /*5100*/  LOP3.LUT R0, R0, R5, RZ, 0x3c, !PT ;  /* 0x0000000500007212 */ /* 0x000fe400078e3cff */
[----:B0-----:R-:W-:-:S04]  /*5110*/  @P4 LEA R2, R3, R2, 0x18 ;  /* 0x0000000203024211 */ /* 0x001fc800078ec0ff */
[----:B------:R0:W-:Y:S02]  /*5120*/  @P4 SYNCS.ARRIVE.TRANS64.A1T0 RZ, [R2+URZ+0x1f8], RZ ;  /* 0x0001f8ff02ff49a7 */ /* 0x0001e4000810003f */
[----:B0-----:R-:W-:-:S05]  /*5130*/  SHF.R.U32.HI R2, RZ, 0x2, R9 ;  /* 0x00000002ff027819 */ /* 0x001fca0000011609 */
[----:B------:R-:W-:-:S04]  /*5140*/  IMAD.WIDE.U32 R2, R2, 0x24924925, RZ ;  /* 0x2492492502027825 */ /* 0x000fc800078e00ff */
[----:B------:R-:W-:Y:S01]  /*5150*/  IMAD R6, R3, -0x1c, R9 ;  /* 0xffffffe403067824 */ /* 0x000fe200078e0209 */
[--C-:B------:R-:W-:Y:S01]  /*5160*/  @P3 LOP3.LUT R0, R0, 0x1, R3.reuse, 0x78, !PT ;  /* 0x0000000100003812 */ /* 0x100fe200078e7803 */
[----:B------:R-:W-:Y:S01]  /*5170*/  IMAD.MOV.U32 R2, RZ, RZ, -0x1 ;  /* 0xffffffffff027424 */ /* 0x000fe200078e00ff */
[----:B------:R-:W-:Y:S02]  /*5180*/  PRMT R3, RZ, 0x7610, R3 ;  /* 0x00007610ff037816 */ /* 0x000fe40000000003 */
[----:B--2---:R-:W-:-:S04]  /*5190*/  IADD3 R18, P4, R18, R10, RZ ;  /* 0x0000000a12127210 */ /* 0x004fc80007f9e0ff */
[----:B------:R-:W-:Y:S01]  /*51a0*/  ISETP.GE.U32.AND P1, PT, R18, UR4, PT ;  /* 0x0000000412007c0c */ /* 0x000fe2000bf26070 */
[----:B------:R-:W-:-:S05]  /*51b0*/  IMAD.X R17, R17, 0x1, R23, P4 ;  /* 0x0000000111117824 */ /* 0x000fca00020e0617 */
[----:B------:R-:W-:-:S13]  /*51c0*/  ISETP.GE.U32.AND.EX P1, PT, R17, UR5, PT, P1 ;  /* 0x0000000511007c0c */ /* 0x000fda000bf26110 */
[----:B------:R-:W-:Y:S05]  /*51d0*/  @P1 BRA `(.L_x_109) ;  /* 0x00000004005c1947 */ /* 0x000fea0003800000 */
[----:B------:R-:W0:Y:S01]  /*51e0*/  S2R R11, SR_CTAID.X ;  /* 0x00000000000b7919 */ /* 0x000e220000002500 */
[----:B------:R-:W-:Y:S01]  /*51f0*/  ULDC.64 UR4, c[0x0][0x628] ;  /* 0x00018a0000047ab9 */ /* 0x000fe20000000a00 */
[----:B------:R-:W1:Y:S01]  /*5200*/  LDC R12, c[0x0][0x144] ;  /* 0x00005100ff0c7b82 */ /* 0x000e620000000800 */
[----:B------:R-:W-:Y:S01]  /*5210*/  ISETP.NE.U32.AND P1, PT, RZ, UR4, PT ;  /* 0x00000004ff007c0c */ /* 0x000fe2000bf25070 */
[----:B------:R-:W2:Y:S01]  /*5220*/  S2R R9, SR_CTAID.Y ;  /* 0x0000000000097919 */ /* 0x000ea20000002600 */
[----:B------:R-:W-:Y:S01]  /*5230*/  ULDC UR6, c[0x0][0x150] ;  /* 0x0000540000067ab9 */ /* 0x000fe20000000800 */
[----:B------:R-:W-:Y:S01]  /*5240*/  ULDC UR7, c[0x0][0x630] ;  /* 0x00018c0000077ab9 */ /* 0x000fe20000000800 */
[----:B------:R-:W-:Y:S01]  /*5250*/  ISETP.NE.AND.EX P1, PT, RZ, UR5, PT, P1 ;  /* 0x00000005ff007c0c */ /* 0x000fe2000bf25310 */
[----:B------:R-:W-:Y:S01]  /*5260*/  IMAD.MOV.U32 R2, RZ, RZ, R18 ;  /* 0x000000ffff027224 */ /* 0x000fe200078e0012 */
[----:B0-----:R-:W-:-:S05]  /*5270*/  I2FP.F32.U32 R3, R11 ;  /* 0x0000000b00037245 */ /* 0x001fca0000201000 */
[----:B------:R-:W-:Y:S01]  /*5280*/  FMUL R14, R3, UR6 ;  /* 0x00000006030e7c20 */ /* 0x000fe20008400000 */
[----:B------:R-:W-:-:S05]  /*5290*/  IMAD.MOV.U32 R3, RZ, RZ, R17 ;  /* 0x000000ffff037224 */ /* 0x000fca00078e0011 */
[----:B--2---:R-:W-:Y:S05]  /*52a0*/  @!P1 BRA `(.L_x_110) ;  /* 0x0000000000289947 */ /* 0x004fea0003800000 */
[----:B------:R-:W-:Y:S02]  /*52b0*/  ULDC UR6, c[0x0][0x634] ;  /* 0x00018d0000067ab9 */ /* 0x000fe40000000800 */
[----:B------:R-:W-:-:S05]  /*52c0*/  IADD3 R3, P1, R18, UR6, RZ ;  /* 0x0000000612037c10 */ /* 0x000fca000ff3e0ff */
[----:B------:R-:W-:-:S04]  /*52d0*/  IMAD.X R13, RZ, RZ, R17, P1 ;  /* 0x000000ffff0d7224 */ /* 0x000fc800008e0611 */
[----:B------:R-:W-:-:S04]  /*52e0*/  IMAD.WIDE.U32 R4, R13, UR4, RZ ;  /* 0x000000040d047c25 */ /* 0x000fc8000f8e00ff */
[----:B------:R-:W-:-:S04]  /*52f0*/  IMAD.WIDE.U32 R4, P1, R3, UR5, R4 ;  /* 0x0000000503047c25 */ /* 0x000fc8000f820004 */
[----:B------:R-:W-:-:S04]  /*5300*/  IMAD.WIDE.U32 R2, R3, UR4, RZ ;  /* 0x0000000403027c25 */ /* 0x000fc8000f8e00ff */
[----:B------:R-:W-:Y:S01]  /*5310*/  IMAD.MOV.U32 R2, RZ, RZ, R5 ;  /* 0x000000ffff027224 */ /* 0x000fe200078e0005 */
[----:B------:R-:W-:Y:S01]  /*5320*/  IADD3 RZ, P3, R3, R4, RZ ;  /* 0x0000000403ff7210 */ /* 0x000fe20007f7e0ff */
[----:B------:R-:W-:-:S04]  /*5330*/  IMAD.X R3, RZ, RZ, RZ, P1 ;  /* 0x000000ffff037224 */ /* 0x000fc800008e06ff */
[----:B------:R-:W-:-:S08]  /*5340*/  IMAD.WIDE.U32.X R2, R13, UR5, R2, P3 ;  /* 0x000000050d027c25 */ /* 0x000fd000098e0402 */
.L_x_110:
[--C-:B------:R-:W-:Y:S01]  /*5350*/  SHF.R.U64 R10, R2, UR7, R3.reuse ;  /* 0x00000007020a7c19 */ /* 0x100fe20008001203 */
[----:B------:R-:W0:Y:S01]  /*5360*/  F2I.U32.TRUNC.NTZ R14, R14 ;  /* 0x0000000e000e7305 */ /* 0x000e22000020f000 */
[----:B------:R-:W-:Y:S01]  /*5370*/  SHF.R.U32.HI R2, RZ, UR7, R3 ;  /* 0x00000007ff027c19 */ /* 0x000fe20008011603 */
[----:B------:R-:W-:Y:S01]  /*5380*/  ULDC.64 UR4, c[0x0][0x620] ;  /* 0x0001880000047ab9 */ /* 0x000fe20000000a00 */
[----:B------:R-:W-:Y:S01]  /*5390*/  IADD3 R5, P1, RZ, -R10, RZ ;  /* 0x8000000aff057210 */ /* 0x000fe20007f3e0ff */
[----:B------:R-:W-:Y:S01]  /*53a0*/  IMAD.MOV.U32 R3, RZ, RZ, R17 ;  /* 0x000000ffff037224 */ /* 0x000fe200078e0011 */
[----:B------:R-:W-:-:S03]  /*53b0*/  ULDC.64 UR6, c[0x0][0x640] ;  /* 0x0001900000067ab9 */ /* 0x000fc60000000a00 */
[----:B------:R-:W-:Y:S01]  /*53c0*/  IMAD.X R2, RZ, RZ, ~R2, P1 ;  /* 0x000000ffff027224 */ /* 0x000fe200008e0e02 */
[----:B------:R-:W-:-:S03]  /*53d0*/  ISETP.NE.U32.AND P1, PT, RZ, UR6, PT ;  /* 0x00000006ff007c0c */ /* 0x000fc6000bf25070 */
[----:B------:R-:W-:Y:S01]  /*53e0*/  IMAD R4, R2, UR4, RZ ;  /* 0x0000000402047c24 */ /* 0x000fe2000f8e02ff */
[----:B------:R-:W-:Y:S01]  /*53f0*/  ISETP.NE.AND.EX P1, PT, RZ, UR7, PT, P1 ;  /* 0x00000007ff007c0c */ /* 0x000fe2000bf25310 */
[----:B------:R-:W-:-:S04]  /*5400*/  IMAD.MOV.U32 R2, RZ, RZ, R18 ;  /* 0x000000ffff027224 */ /* 0x000fc800078e0012 */
[----:B------:R-:W-:Y:S01]  /*5410*/  IMAD.WIDE.U32 R2, R5, UR4, R2 ;  /* 0x0000000405027c25 */ /* 0x000fe2000f8e0002 */
[----:B------:R-:W-:-:S03]  /*5420*/  ULDC UR4, c[0x0][0x618] ;  /* 0x0001860000047ab9 */ /* 0x000fc60000000800 */
[----:B------:R-:W-:Y:S01]  /*5430*/  IMAD R5, R5, UR5, R4 ;  /* 0x0000000505057c24 */ /* 0x000fe2000f8e0204 */
[----:B------:R-:W-:Y:S01]  /*5440*/  ULDC UR5, c[0x0][0x154] ;  /* 0x0000550000057ab9 */ /* 0x000fe20000000800 */
[----:B0-----:R-:W-:Y:S02]  /*5450*/  IMAD.MOV R4, RZ, RZ, -R14 ;  /* 0x000000ffff047224 */ /* 0x001fe400078e0a0e */
[----:B------:R-:W0:Y:S01]  /*5460*/  LDC R14, c[0x0][0x148] ;  /* 0x00005200ff0e7b82 */ /* 0x000e220000000800 */
[----:B------:R-:W-:Y:S02]  /*5470*/  IMAD.IADD R3, R3, 0x1, R5 ;  /* 0x0000000103037824 */ /* 0x000fe400078e0205 */
[----:B-1----:R-:W-:Y:S01]  /*5480*/  IMAD R11, R12, R4, R11 ;  /* 0x000000040c0b7224 */ /* 0x002fe200078e020b */
[----:B------:R-:W-:Y:S02]  /*5490*/  I2FP.F32.U32 R4, R9 ;  /* 0x0000000900047245 */ /* 0x000fe40000201000 */
[----:B------:R-:W-:-:S02]  /*54a0*/  SHF.R.U64 R12, R2, UR4, R3 ;  /* 0x00000004020c7c19 */ /* 0x000fc40008001203 */
[----:B------:R-:W-:Y:S01]  /*54b0*/  SHF.R.U32.HI R3, RZ, UR4, R3 ;  /* 0x00000004ff037c19 */ /* 0x000fe20008011603 */
[----:B------:R-:W-:Y:S01]  /*54c0*/  FMUL R4, R4, UR5 ;  /* 0x0000000504047c20 */ /* 0x000fe20008400000 */
[----:B------:R-:W-:Y:S02]  /*54d0*/  ULDC UR4, c[0x0][0x608] ;  /* 0x0001820000047ab9 */ /* 0x000fe40000000800 */
[--C-:B------:R-:W-:Y:S01]  /*54e0*/  SHF.R.U64 R15, R12, UR4, R3.reuse ;  /* 0x000000040c0f7c19 */ /* 0x100fe20008001203 */
[----:B------:R1:W2:Y:S01]  /*54f0*/  F2I.U32.TRUNC.NTZ R20, R4 ;  /* 0x0000000400147305 */ /* 0x0002a2000020f000 */
[----:B------:R-:W-:Y:S01]  /*5500*/  SHF.R.U32.HI R2, RZ, UR4, R3 ;  /* 0x00000004ff027c19 */ /* 0x000fe20008011603 */
[----:B------:R-:W-:-:S03]  /*5510*/  ULDC UR4, c[0x0][0x658] ;  /* 0x0001960000047ab9 */ /* 0x000fc60000000800 */
[--C-:B------:R-:W-:Y:S02]  /*5520*/  SHF.R.U64 R13, R15, UR4, R2.reuse ;  /* 0x000000040f0d7c19 */ /* 0x100fe40008001202 */
[----:B------:R-:W-:-:S03]  /*5530*/  SHF.R.U32.HI R19, RZ, UR4, R2 ;  /* 0x00000004ff137c19 */ /* 0x000fc60008011602 */
[----:B------:R-:W-:Y:S02]  /*5540*/  IMAD.MOV.U32 R2, RZ, RZ, R13 ;  /* 0x000000ffff027224 */ /* 0x000fe400078e000d */
[----:B------:R-:W-:Y:S01]  /*5550*/  IMAD.MOV.U32 R3, RZ, RZ, R19 ;  /* 0x000000ffff037224 */ /* 0x000fe200078e0013 */
[----:B-1----:R-:W-:Y:S06]  /*5560*/  @!P1 BRA `(.L_x_111) ;  /* 0x0000000000289947 */ /* 0x002fec0003800000 */
        /* <DEDUP_REMOVED lines=10> */
.L_x_111:
[----:B------:R-:W1:Y:S01]  /*5610*/  LDC R4, c[0x0][0x65c] ;  /* 0x00019700ff047b82 */ /* 0x000e620000000800 */
[----:B------:R-:W-:Y:S01]  /*5620*/  ULDC UR4, c[0x0][0x648] ;  /* 0x0001920000047ab9 */ /* 0x000fe20000000800 */
[----:B------:R-:W-:Y:S01]  /*5630*/  LOP3.LUT R15, R15, UR14, RZ, 0xc0, !PT ;  /* 0x0000000e0f0f7c12 */ /* 0x000fe2000f8ec0ff */
[----:B--2---:R-:W-:Y:S01]  /*5640*/  IMAD.MOV R20, RZ, RZ, -R20 ;  /* 0x000000ffff147224 */ /* 0x004fe200078e0a14 */
[----:B------:R-:W-:Y:S01]  /*5650*/  SHF.R.U64 R2, R2, UR4, R3 ;  /* 0x0000000402027c19 */ /* 0x000fe20008001203 */
[----:B------:R-:W-:Y:S01]  /*5660*/  ULDC UR4, c[0x0][0x638] ;  /* 0x00018e0000047ab9 */ /* 0x000fe20000000800 */
[----:B------:R-:W-:Y:S01]  /*5670*/  LOP3.LUT R12, R12, UR13, RZ, 0xc0, !PT ;  /* 0x0000000d0c0c7c12 */ /* 0x000fe2000f8ec0ff */
[----:B------:R-:W-:Y:S01]  /*5680*/  ULDC UR5, c[0x0][0x610] ;  /* 0x0001840000057ab9 */ /* 0x000fe20000000800 */
[----:B------:R-:W-:Y:S01]  /*5690*/  IMAD.MOV.U32 R3, RZ, RZ, 0x1 ;  /* 0x00000001ff037424 */ /* 0x000fe200078e00ff */
[----:B-1----:R-:W-:Y:S01]  /*56a0*/  ISETP.NE.AND P1, PT, R4, 0x1, PT ;  /* 0x000000010400780c */ /* 0x002fe20003f25270 */
[----:B------:R-:W-:-:S02]  /*56b0*/  IMAD.MOV R4, RZ, RZ, -R2 ;  /* 0x000000ffff047224 */ /* 0x000fc400078e0a02 */
[----:B------:R-:W-:Y:S02]  /*56c0*/  IMAD R2, R2, UR15, R15 ;  /* 0x0000000f02027c24 */ /* 0x000fe4000f8e020f */
[----:B------:R-:W-:Y:S01]  /*56d0*/  IMAD R13, R4, UR4, R13 ;  /* 0x00000004040d7c24 */ /* 0x000fe2000f8e020d */
[----:B------:R-:W-:-:S07]  /*56e0*/  ULDC UR4, c[0x0][0x600] ;  /* 0x0001800000047ab9 */ /* 0x000fce0000000800 */
[----:B0-----:R-:W-:-:S04]  /*56f0*/  @P1 IMAD R11, R14, R20, R9 ;  /* 0x000000140e0b1224 */ /* 0x001fc800078e0209 */
[----:B------:R-:W-:Y:S02]  /*5700*/  IMAD R11, R2, UR5, R11 ;  /* 0x00000005020b7c24 */ /* 0x000fe4000f8e020b */
[----:B------:R-:W-:-:S05]  /*5710*/  IMAD R2, R13, UR4, R12 ;  /* 0x000000040d027c24 */ /* 0x000fca000f8e020c */
[----:B------:R-:W-:Y:S02]  /*5720*/  SEL R22, R2, R11, !P1 ;  /* 0x0000000b02167207 */ /* 0x000fe40004800000 */
[----:B------:R-:W-:Y:S01]  /*5730*/  SEL R19, R11, R2, !P1 ;  /* 0x000000020b137207 */ /* 0x000fe20004800000 */
[----:B------:R-:W-:-:S07]  /*5740*/  IMAD.MOV.U32 R2, RZ, RZ, R10 ;  /* 0x000000ffff027224 */ /* 0x000fce00078e000a */
.L_x_109:
[----:B------:R-:W-:Y:S05]  /*5750*/  BSYNC B1 ;  /* 0x0000000000017941 */ /* 0x000fea0003800000 */
.L_x_108:
[----:B------:R-:W-:-:S13]  /*5760*/  LOP3.LUT P1, RZ, R3, 0xff, RZ, 0xc0, !PT ;  /* 0x000000ff03ff7812 */ /* 0x000fda000782c0ff */
[----:B------:R-:W-:Y:S05]  /*5770*/  @P1 BRA `(.L_x_112) ;  /* 0xfffffff400381947 */ /* 0x000fea000383ffff */
[----:B------:R-:W-:Y:S05]  /*5780*/  BSYNC B0 ;  /* 0x0000000000007941 */ /* 0x000fea0003800000 */
.L_x_100:
[----:B------:R-:W-:-:S03]  /*5790*/  UMOV UR4, 0xffffffff ;  /* 0xffffffff00047882 */ /* 0x000fc60000000000 */
[----:B------:R-:W-:Y:S05]  /*57a0*/  BRA.DIV UR4, `(.L_x_113) ;  /* 0x0000001204a07947 */ /* 0x000fea000b800000 */
[----:B------:R-:W-:-:S13]  /*57b0*/  ELECT P6, URZ, PT ;  /* 0x00000000003f782f */ /* 0x000fda00038c0000 */
.L_x_153:
[----:B------:R-:W-:Y:S04]  /*57c0*/  BSSY B0, `(.L_x_114) ;  /* 0x0000103000007945 */ /* 0x000fe80003800000 */
[----:B------:R-:W-:Y:S05]  /*57d0*/  @!P6 BRA `(.L_x_115) ;  /* 0x000000100004e947 */ /* 0x000fea0003800000 */
[----:B------:R-:W-:-:S04]  /*57e0*/  LOP3.LUT R16, R16, 0x2, RZ, 0xfc, !PT ;  /* 0x0000000210107812 */ /* 0x000fc800078efcff */
[----:B------:R-:W-:-:S13]  /*57f0*/  ISETP.NE.AND P0, PT, R16, 0x3, PT ;  /* 0x000000031000780c */ /* 0x000fda0003f05270 */
[----:B------:R-:W-:Y:S05]  /*5800*/  @!P0 BRA `(.L_x_116) ;  /* 0x0000000000048947 */ /* 0x000fea0003800000 */
[----:B------:R-:W-:Y:S01]  /*5810*/  BPT.TRAP 0x1 ;  /* 0x000000040000795c */ /* 0x000fe20000300000 */
.L_x_116:
[----:B------:R-:W0:Y:S01]  /*5820*/  S2R R3, SR_CgaCtaId ;  /* 0x0000000000037919 */ /* 0x000e220000008800 */
[----:B------:R-:W-:-:S04]  /*5830*/  MOV R2, 0x400 ;  /* 0x0000040000027802 */ /* 0x000fc80000000f00 */
[----:B0-----:R-:W-:Y:S02]  /*5840*/  LEA R3, R3, R2, 0x18 ;  /* 0x0000000203037211 */ /* 0x001fe400078ec0ff */
[----:B------:R-:W-:-:S03]  /*5850*/  SHF.L.U32 R2, R0, 0x1f, RZ ;  /* 0x0000001f00027819 */ /* 0x000fc600000006ff */
[----:B------:R-:W-:-:S04]  /*5860*/  VIADD R3, R3, 0xe0 ;  /* 0x000000e003037836 */ /* 0x000fc80000000000 */
[C---:B------:R-:W-:Y:S02]  /*5870*/  IMAD R7, R6.reuse, 0x8, R3 ;  /* 0x0000000806077824 */ /* 0x040fe400078e0203 */
[----:B------:R-:W-:Y:S02]  /*5880*/  VIADD R6, R6, 0x1 ;  /* 0x0000000106067836 */ /* 0x000fe40000000000 */
[----:B------:R-:W0:Y:S03]  /*5890*/  SYNCS.PHASECHK.TRANS64.TRYWAIT P0, [R7+URZ], R2 ;  /* 0x00000002070075a7 */ /* 0x000e26000800017f */
[----:B------:R-:W-:-:S04]  /*58a0*/  ISETP.NE.AND P1, PT, R6, 0x1c, PT ;  /* 0x0000001c0600780c */ /* 0x000fc80003f25270 */
[----:B------:R-:W-:Y:S02]  /*58b0*/  SEL R5, RZ, 0x1, P1 ;  /* 0x00000001ff057807 */ /* 0x000fe40000800000 */
[----:B------:R-:W-:Y:S02]  /*58c0*/  SEL R6, R6, RZ, P1 ;  /* 0x000000ff06067207 */ /* 0x000fe40000800000 */
[----:B------:R-:W-:-:S03]  /*58d0*/  LOP3.LUT R5, R0, R5, RZ, 0x3c, !PT ;  /* 0x0000000500057212 */ /* 0x000fc600078e3cff */
[----:B------:R-:W-:Y:S01]  /*58e0*/  IMAD R9, R6, 0x8, R3 ;  /* 0x0000000806097824 */ /* 0x000fe200078e0203 */
[----:B------:R-:W-:Y:S01]  /*58f0*/  SHF.L.U32 R4, R5, 0x1f, RZ ;  /* 0x0000001f05047819 */ /* 0x000fe200000006ff */
[----:B0-----:R-:W-:Y:S06]  /*5900*/  @!P0 BRA `(.L_x_117) ;  /* 0x0000001000688947 */ /* 0x001fec0003800000 */
.L_x_154:
[----:B------:R-:W1:Y:S01]  /*5910*/  SYNCS.PHASECHK.TRANS64.TRYWAIT P0, [R9+URZ], R4 ;  /* 0x00000004090075a7 */ /* 0x000e62000800017f */
[----:B------:R-:W-:-:S05]  /*5920*/  VIADD R0, R6, 0x1 ;  /* 0x0000000106007836 */ /* 0x000fca0000000000 */
[----:B------:R-:W-:-:S04]  /*5930*/  ISETP.NE.AND P1, PT, R0, 0x1c, PT ;  /* 0x0000001c0000780c */ /* 0x000fc80003f25270 */
[----:B0-----:R-:W-:Y:S02]  /*5940*/  SEL R2, RZ, 0x1, P1 ;  /* 0x00000001ff027807 */ /* 0x001fe40000800000 */
[----:B------:R-:W-:Y:S02]  /*5950*/  SEL R0, R0, RZ, P1 ;  /* 0x000000ff00007207 */ /* 0x000fe40000800000 */
[----:B------:R-:W-:-:S03]  /*5960*/  LOP3.LUT R7, R5, R2, RZ, 0x3c, !PT ;  /* 0x0000000205077212 */ /* 0x000fc600078e3cff */
[----:B------:R-:W-:Y:S01]  /*5970*/  IMAD R6, R0, 0x8, R3 ;  /* 0x0000000800067824 */ /* 0x000fe200078e0203 */
[----:B------:R-:W-:Y:S01]  /*5980*/  SHF.L.U32 R5, R7, 0x1f, RZ ;  /* 0x0000001f07057819 */ /* 0x000fe200000006ff */
[----:B-1----:R-:W-:Y:S06]  /*5990*/  @!P0 BRA `(.L_x_118) ;  /* 0x0000001000588947 */ /* 0x002fec0003800000 */
.L_x_155:
[----:B------:R-:W1:Y:S01]  /*59a0*/  SYNCS.PHASECHK.TRANS64.TRYWAIT P0, [R6+URZ], R5 ;  /* 0x00000005060075a7 */ /* 0x000e62000800017f */
[----:B------:R-:W-:-:S05]  /*59b0*/  VIADD R0, R0, 0x1 ;  /* 0x0000000100007836 */ /* 0x000fca0000000000 */
[----:B------:R-:W-:-:S04]  /*59c0*/  ISETP.NE.AND P1, PT, R0, 0x1c, PT ;  /* 0x0000001c0000780c */ /* 0x000fc80003f25270 */
[----:B------:R-:W-:Y:S02]  /*59d0*/  SEL R2, RZ, 0x1, P1 ;  /* 0x00000001ff027807 */ /* 0x000fe40000800000 */
[----:B------:R-:W-:Y:S02]  /*59e0*/  SEL R0, R0, RZ, P1 ;  /* 0x000000ff00007207 */ /* 0x000fe40000800000 */
[----:B------:R-:W-:-:S03]  /*59f0*/  LOP3.LUT R7, R7, R2, RZ, 0x3c, !PT ;  /* 0x0000000207077212 */ /* 0x000fc600078e3cff */
[----:B0-----:R-:W-:Y:S01]  /*5a00*/  IMAD R9, R0, 0x8, R3 ;  /* 0x0000000800097824 */ /* 0x001fe200078e0203 */
[----:B------:R-:W-:Y:S01]  /*5a10*/  SHF.L.U32 R4, R7, 0x1f, RZ ;  /* 0x0000001f07047819 */ /* 0x000fe200000006ff */
[----:B-1----:R-:W-:Y:S06]  /*5a20*/  @!P0 BRA `(.L_x_119) ;  /* 0x0000001000488947 */ /* 0x002fec0003800000 */
.L_x_156:
        /* <DEDUP_REMOVED lines=9> */
.L_x_157:
        /* <DEDUP_REMOVED lines=9> */
.L_x_158:
        /* <DEDUP_REMOVED lines=9> */
.L_x_159:
        /* <DEDUP_REMOVED lines=9> */
.L_x_160:
        /* <DEDUP_REMOVED lines=9> */
.L_x_161:
        /* <DEDUP_REMOVED lines=9> */
.L_x_162:
        /* <DEDUP_REMOVED lines=9> */
.L_x_163:
        /* <DEDUP_REMOVED lines=9> */
.L_x_164:
        /* <DEDUP_REMOVED lines=9> */
.L_x_165:
        /* <DEDUP_REMOVED lines=9> */
.L_x_166:
        /* <DEDUP_REMOVED lines=9> */
.L_x_167:
        /* <DEDUP_REMOVED lines=9> */
.L_x_168:
        /* <DEDUP_REMOVED lines=9> */
.L_x_169:
        /* <DEDUP_REMOVED lines=9> */
.L_x_170:
        /* <DEDUP_REMOVED lines=9> */
.L_x_171:
        /* <DEDUP_REMOVED lines=9> */
.L_x_172:
        /* <DEDUP_REMOVED lines=9> */
.L_x_173:
        /* <DEDUP_REMOVED lines=9> */
.L_x_174:
        /* <DEDUP_REMOVED lines=9> */
.L_x_175:
        /* <DEDUP_REMOVED lines=9> */
.L_x_176:
        /* <DEDUP_REMOVED lines=9> */
.L_x_177:
        /* <DEDUP_REMOVED lines=9> */
.L_x_178:
        /* <DEDUP_REMOVED lines=9> */
.L_x_179:
[----:B------:R-:W1:Y:S01]  /*6720*/  SYNCS.PHASECHK.TRANS64.TRYWAIT P0, [R6+URZ], R5 ;  /* 0x00000005060075a7 */ /* 0x000e62000800017f */
[----:B------:R-:W-:-:S05]  /*6730*/  VIADD R0, R0, 0x1 ;  /* 0x0000000100007836 */ /* 0x000fca0000000000 */
[----:B------:R-:W-:-:S04]  /*6740*/  ISETP.NE.AND P1, PT, R0, 0x1c, PT ;  /* 0x0000001c0000780c */ /* 0x000fc80003f25270 */
[----:B------:R-:W-:Y:S02]  /*6750*/  SEL R2, RZ, 0x1, P1 ;  /* 0x00000001ff027807 */ /* 0x000fe40000800000 */
[----:B------:R-:W-:Y:S02]  /*6760*/  SEL R0, R0, RZ, P1 ;  /* 0x000000ff00007207 */ /* 0x000fe40000800000 */
[----:B------:R-:W-:Y:S01]  /*6770*/  LOP3.LUT R2, R7, R2, RZ, 0x3c, !PT ;  /* 0x0000000207027212 */ /* 0x000fe200078e3cff */
[----:B-1----:R-:W-:Y:S06]  /*6780*/  @!P0 BRA `(.L_x_143) ;  /* 0x0000000800d08947 */ /* 0x002fec0003800000 */
.L_x_180:
[----:B------:R-:W-:Y:S01]  /*6790*/  IMAD R3, R0, 0x8, R3 ;  /* 0x0000000800037824 */ /* 0x000fe200078e0203 */
[----:B------:R-:W-:-:S07]  /*67a0*/  SHF.L.U32 R0, R2, 0x1f, RZ ;  /* 0x0000001f02007819 */ /* 0x000fce00000006ff */
.L_x_144:
[----:B--2---:R2:W3:Y:S02]  /*67b0*/  SYNCS.PHASECHK.TRANS64.TRYWAIT P0, [R3+URZ], R0 ;  /* 0x00000000030075a7 */ /* 0x0044e4000800017f */
[----:B---3--:R-:W-:Y:S05]  /*67c0*/  @!P0 NANOSLEEP.SYNCS 0x989680 ;  /* 0x009896800000895d */ /* 0x008fea0003900000 */
[----:B------:R-:W3:Y:S02]  /*67d0*/  @!P0 SYNCS.PHASECHK.TRANS64 P0, [R3+URZ], R0 ;  /* 0x00000000030085a7 */ /* 0x000ee4000800007f */
[----:B---3--:R-:W-:Y:S05]  /*67e0*/  @!P0 BRA `(.L_x_144) ;  /* 0xfffffffc00f08947 */ /* 0x008fea000383ffff */
.L_x_115:
[----:B------:R-:W-:Y:S05]  /*67f0*/  BSYNC B0 ;  /* 0x0000000000007941 */ /* 0x000fea0003800000 */
.L_x_114:
[----:B------:R-:W-:Y:S05]  /*6800*/  EXIT ;  /* 0x000000000000794d */ /* 0x000fea0003800000 */
.L_x_16:
[----:B-1----:R1:W2:Y:S02]  /*6810*/  SYNCS.PHASECHK.TRANS64.TRYWAIT P0, [R63+URZ], R0 ;  /* 0x000000003f0075a7 */ /* 0x0022a4000800017f */
[----:B--2---:R-:W-:Y:S05]  /*6820*/  @!P0 NANOSLEEP.SYNCS 0x989680 ;  /* 0x009896800000895d */ /* 0x004fea0003900000 */
[----:B------:R-:W2:Y:S02]  /*6830*/  @!P0 SYNCS.PHASECHK.TRANS64 P0, [R63+URZ], R0 ;  /* 0x000000003f0085a7 */ /* 0x000ea4000800007f */
[----:B--2---:R-:W-:Y:S05]  /*6840*/  @!P0 BRA `(.L_x_16) ;  /* 0xfffffffc00f08947 */ /* 0x004fea000383ffff */
[----:B------:R-:W-:Y:S05]  /*6850*/  BRA `(.L_x_145) ;  /* 0xffffffac00f07947 */ /* 0x000fea000383ffff */
.L_x_21:
[----:B--2---:R2:W3:Y:S02]  /*6860*/  SYNCS.PHASECHK.TRANS64.TRYWAIT P1, [R3+URZ], R0 ;  /* 0x00000000030075a7 */ /* 0x0044e4000802017f */
[----:B---3--:R-:W-:Y:S05]  /*6870*/  @!P1 NANOSLEEP.SYNCS 0x989680 ;  /* 0x009896800000995d */ /* 0x008fea0003900000 */
[----:B------:R-:W3:Y:S02]  /*6880*/  @!P1 SYNCS.PHASECHK.TRANS64 P1, [R3+URZ], R0 ;  /* 0x00000000030095a7 */ /* 0x000ee4000802007f */
[----:B---3--:R-:W-:Y:S05]  /*6890*/  @!P1 BRA `(.L_x_21) ;  /* 0xfffffffc00f09947 */ /* 0x008fea000383ffff */
[----:B------:R-:W-:Y:S05]  /*68a0*/  BRA `(.L_x_20) ;  /* 0xffffffb000547947 */ /* 0x000fea000383ffff */
.L_x_26:
[----:B--2---:R-:W-:-:S04]  /*68b0*/  IMAD.U32 R4, RZ, RZ, UR4 ;  /* 0x00000004ff047e24 */ /* 0x004fc8000f8e00ff */
[----:B------:R2:W3:Y:S03]  /*68c0*/  SYNCS.PHASECHK.TRANS64.TRYWAIT P1, [R4+URZ], R3 ;  /* 0x00000003040075a7 */ /* 0x0004e6000802017f */
[----:B---3--:R-:W-:Y:S05]  /*68d0*/  @!P1 NANOSLEEP.SYNCS 0x989680 ;  /* 0x009896800000995d */ /* 0x008fea0003900000 */
[----:B------:R-:W3:Y:S02]  /*68e0*/  @!P1 SYNCS.PHASECHK.TRANS64 P1, [R4+URZ], R3 ;  /* 0x00000003040095a7 */ /* 0x000ee4000802007f */
[----:B---3--:R-:W-:Y:S05]  /*68f0*/  @!P1 BRA `(.L_x_26) ;  /* 0xfffffffc00ec9947 */ /* 0x008fea000383ffff */
[----:B------:R-:W-:Y:S05]  /*6900*/  BRA `(.L_x_25) ;  /* 0xffffffb000cc7947 */ /* 0x000fea000383ffff */
.L_x_32:
[----:B---3--:R3:W4:Y:S02]  /*6910*/  SYNCS.PHASECHK.TRANS64.TRYWAIT P0, [R63+URZ+0x10], R0 ;  /* 0x000010003f0075a7 */ /* 0x008724000800017f */
[----:B----4-:R-:W-:Y:S05]  /*6920*/  @!P0 NANOSLEEP.SYNCS 0x989680 ;  /* 0x009896800000895d */ /* 0x010fea0003900000 */
[----:B------:R-:W4:Y:S02]  /*6930*/  @!P0 SYNCS.PHASECHK.TRANS64 P0, [R63+URZ+0x10], R0 ;  /* 0x000010003f0085a7 */ /* 0x000f24000800007f */
[----:B----4-:R-:W-:Y:S05]  /*6940*/  @!P0 BRA `(.L_x_32) ;  /* 0xfffffffc00f08947 */ /* 0x010fea000383ffff */
[----:B------:R-:W-:Y:S05]  /*6950*/  BRA `(.L_x_146) ;  /* 0xffffffb400c47947 */ /* 0x000fea000383ffff */
.L_x_101:
[----:B------:R-:W-:Y:S01]  /*6960*/  BSSY B1, `(.L_x_147) ;  /* 0x0000006000017945 */ /* 0x000fe20003800000 */
[----:B------:R-:W-:-:S07]  /*6970*/  IMAD.MOV.U32 R15, RZ, RZ, -0x1 ;  /* 0xffffffffff0f7424 */ /* 0x000fce00078e00ff */
[----:B-----5:R-:W-:Y:S05]  /*6980*/  WARPSYNC.COLLECTIVE R15, `(.L_x_148) ;  /* 0x000000000f0c7348 */ /* 0x020fea0003c00000 */
[----:B------:R-:W-:Y:S02]  /*6990*/  ELECT P6, UR62, PT ;  /* 0x00000000003e782f */ /* 0x000fe400038c0000 */
[----:B------:R-:W-:Y:S01]  /*69a0*/  MOV R14, UR62 ;  /* 0x0000003e000e7c02 */ /* 0x000fe20008000f00 */
[----:B-----5:R-:W-:Y:S10]  /*69b0*/  ENDCOLLECTIVE ;  /* 0x000000000000791b */ /* 0x020ff40003800000 */
.L_x_148:
[----:B------:R-:W-:Y:S05]  /*69c0*/  BSYNC B1 ;  /* 0x0000000000017941 */ /* 0x000fea0003800000 */
.L_x_147:
[----:B------:R-:W-:Y:S05]  /*69d0*/  BRA `(.L_x_149) ;  /* 0xffffffe000ac7947 */ /* 0x000fea000383ffff */
.L_x_104:
[----:B0-----:R0:W1:Y:S02]  /*69e0*/  SYNCS.PHASECHK.TRANS64.TRYWAIT P1, [R10+URZ+0xe0], R5 ;  /* 0x0000e0050a0075a7 */ /* 0x001064000802017f */
[----:B-1----:R-:W-:Y:S05]  /*69f0*/  @!P1 NANOSLEEP.SYNCS 0x989680 ;  /* 0x009896800000995d */ /* 0x002fea0003900000 */
[----:B------:R-:W1:Y:S02]  /*6a00*/  @!P1 SYNCS.PHASECHK.TRANS64 P1, [R10+URZ+0xe0], R5 ;  /* 0x0000e0050a0095a7 */ /* 0x000e64000802007f */
[----:B-1----:R-:W-:Y:S05]  /*6a10*/  @!P1 BRA `(.L_x_104) ;  /* 0xfffffffc00f09947 */ /* 0x002fea000383ffff */
[----:B------:R-:W-:Y:S05]  /*6a20*/  BRA `(.L_x_150) ;  /* 0xffffffe000e07947 */ /* 0x000fea000383ffff */
.L_x_113:
[----:B------:R-:W-:Y:S01]  /*6a30*/  BSSY B0, `(.L_x_151) ;  /* 0x0000006000007945 */ /* 0x000fe20003800000 */
[----:B------:R-:W-:-:S07]  /*6a40*/  IMAD.MOV.U32 R15, RZ, RZ, -0x1 ;  /* 0xffffffffff0f7424 */ /* 0x000fce00078e00ff */
[----:B-----5:R-:W-:Y:S05]  /*6a50*/  WARPSYNC.COLLECTIVE R15, `(.L_x_152) ;  /* 0x000000000f0c7348 */ /* 0x020fea0003c00000 */
[----:B------:R-:W-:Y:S02]  /*6a60*/  ELECT P6, UR62, PT ;  /* 0x00000000003e782f */ /* 0x000fe400038c0000 */
[----:B------:R-:W-:Y:S01]  /*6a70*/  MOV R14, UR62 ;  /* 0x0000003e000e7c02 */ /* 0x000fe20008000f00 */
[----:B-----5:R-:W-:Y:S10]  /*6a80*/  ENDCOLLECTIVE ;  /* 0x000000000000791b */ /* 0x020ff40003800000 */
.L_x_152:
[----:B------:R-:W-:Y:S05]  /*6a90*/  BSYNC B0 ;  /* 0x0000000000007941 */ /* 0x000fea0003800000 */
.L_x_151:
[----:B------:R-:W-:Y:S05]  /*6aa0*/  BRA `(.L_x_153) ;  /* 0xffffffec00447947 */ /* 0x000fea000383ffff */
.L_x_117:
[----:B0-----:R0:W1:Y:S02]  /*6ab0*/  SYNCS.PHASECHK.TRANS64.TRYWAIT P0, [R7+URZ], R2 ;  /* 0x00000002070075a7 */ /* 0x001064000800017f */
[----:B-1----:R-:W-:Y:S05]  /*6ac0*/  @!P0 NANOSLEEP.SYNCS 0x989680 ;  /* 0x009896800000895d */ /* 0x002fea0003900000 */
[----:B------:R-:W1:Y:S02]  /*6ad0*/  @!P0 SYNCS.PHASECHK.TRANS64 P0, [R7+URZ], R2 ;  /* 0x00000002070085a7 */ /* 0x000e64000800007f */
[----:B-1----:R-:W-:Y:S05]  /*6ae0*/  @!P0 BRA `(.L_x_117) ;  /* 0xfffffffc00f08947 */ /* 0x002fea000383ffff */
[----:B------:R-:W-:Y:S05]  /*6af0*/  BRA `(.L_x_154) ;  /* 0xffffffec00847947 */ /* 0x000fea000383ffff */
.L_x_118:
[----:B0-----:R0:W1:Y:S02]  /*6b00*/  SYNCS.PHASECHK.TRANS64.TRYWAIT P0, [R9+URZ], R4 ;  /* 0x00000004090075a7 */ /* 0x001064000800017f */
[----:B-1----:R-:W-:Y:S05]  /*6b10*/  @!P0 NANOSLEEP.SYNCS 0x989680 ;  /* 0x009896800000895d */ /* 0x002fea0003900000 */
[----:B------:R-:W1:Y:S02]  /*6b20*/  @!P0 SYNCS.PHASECHK.TRANS64 P0, [R9+URZ], R4 ;  /* 0x00000004090085a7 */ /* 0x000e64000800007f */
[----:B-1----:R-:W-:Y:S05]  /*6b30*/  @!P0 BRA `(.L_x_118) ;  /* 0xfffffffc00f08947 */ /* 0x002fea000383ffff */
[----:B------:R-:W-:Y:S05]  /*6b40*/  BRA `(.L_x_155) ;  /* 0xffffffec00947947 */ /* 0x000fea000383ffff */
.L_x_119:
[----:B0-----:R0:W1:Y:S02]  /*6b50*/  SYNCS.PHASECHK.TRANS64.TRYWAIT P0, [R6+URZ], R5 ;  /* 0x00000005060075a7 */ /* 0x001064000800017f */
[----:B-1----:R-:W-:Y:S05]  /*6b60*/  @!P0 NANOSLEEP.SYNCS 0x989680 ;  /* 0x009896800000895d */ /* 0x002fea0003900000 */
[----:B------:R-:W1:Y:S02]  /*6b70*/  @!P0 SYNCS.PHASECHK.TRANS64 P0, [R6+URZ], R5 ;  /* 0x00000005060085a7 */ /* 0x000e64000800007f */
[----:B-1----:R-:W-:Y:S05]  /*6b80*/  @!P0 BRA `(.L_x_119) ;  /* 0xfffffffc00f08947 */ /* 0x002fea000383ffff */
[----:B------:R-:W-:Y:S05]  /*6b90*/  BRA `(.L_x_156) ;  /* 0xffffffec00a47947 */ /* 0x000fea000383ffff */
.L_x_120:
[----:B0-----:R0:W1:Y:S02]  /*6ba0*/  SYNCS.PHASECHK.TRANS64.TRYWAIT P0, [R9+URZ], R4 ;  /* 0x00000004090075a7 */ /* 0x001064000800017f */
[----:B-1----:R-:W-:Y:S05]  /*6bb0*/  @!P0 NANOSLEEP.SYNCS 0x989680 ;  /* 0x009896800000895d */ /* 0x002fea0003900000 */
[----:B------:R-:W1:Y:S02]  /*6bc0*/  @!P0 SYNCS.PHASECHK.TRANS64 P0, [R9+URZ], R4 ;  /* 0x00000004090085a7 */ /* 0x000e64000800007f */
[----:B-1----:R-:W-:Y:S05]  /*6bd0*/  @!P0 BRA `(.L_x_120) ;  /* 0xfffffffc00f08947 */ /* 0x002fea000383ffff */
[----:B------:R-:W-:Y:S05]  /*6be0*/  BRA `(.L_x_157) ;  /* 0xffffffec00b47947 */ /* 0x000fea000383ffff */
.L_x_121:
[----:B0-----:R0:W1:Y:S02]  /*6bf0*/  SYNCS.PHASECHK.TRANS64.TRYWAIT P0, [R6+URZ], R5 ;  /* 0x00000005060075a7 */ /* 0x001064000800017f */
[----:B-1----:R-:W-:Y:S05]  /*6c00*/  @!P0 NANOSLEEP.SYNCS 0x989680 ;  /* 0x009896800000895d */ /* 0x002fea0003900000 */
[----:B------:R-:W1:Y:S02]  /*6c10*/  @!P0 SYNCS.PHASECHK.TRANS64 P0, [R6+URZ], R5 ;  /* 0x00000005060085a7 */ /* 0x000e64000800007f */
[----:B-1----:R-:W-:Y:S05]  /*6c20*/  @!P0 BRA `(.L_x_121) ;  /* 0xfffffffc00f08947 */ /* 0x002fea000383ffff */
[----:B------:R-:W-:Y:S05]  /*6c30*/  BRA `(.L_x_158) ;  /* 0xffffffec00c47947 */ /* 0x000fea000383ffff */
.L_x_122:
[----:B0-----:R0:W1:Y:S02]  /*6c40*/  SYNCS.PHASECHK.TRANS64.TRYWAIT P0, [R9+URZ], R4 ;  /* 0x00000004090075a7 */ /* 0x001064000800017f */
[----:B-1----:R-:W-:Y:S05]  /*6c50*/  @!P0 NANOSLEEP.SYNCS 0x989680 ;  /* 0x009896800000895d */ /* 0x002fea0003900000 */
[----:B------:R-:W1:Y:S02]  /*6c60*/  @!P0 SYNCS.PHASECHK.TRANS64 P0, [R9+URZ], R4 ;  /* 0x00000004090085a7 */ /* 0x000e64000800007f */
[----:B-1----:R-:W-:Y:S05]  /*6c70*/  @!P0 BRA `(.L_x_122) ;  /* 0xfffffffc00f08947 */ /* 0x002fea000383ffff */
[----:B------:R-:W-:Y:S05]  /*6c80*/  BRA `(.L_x_159) ;  /* 0xffffffec00d47947 */ /* 0x000fea000383ffff */
.L_x_123:
[----:B0-----:R0:W1:Y:S02]  /*6c90*/  SYNCS.PHASECHK.TRANS64.TRYWAIT P0, [R6+URZ], R5 ;  /* 0x00000005060075a7 */ /* 0x001064000800017f */
[----:B-1----:R-:W-:Y:S05]  /*6ca0*/  @!P0 NANOSLEEP.SYNCS 0x989680 ;  /* 0x009896800000895d */ /* 0x002fea0003900000 */
[----:B------:R-:W1:Y:S02]  /*6cb0*/  @!P0 SYNCS.PHASECHK.TRANS64 P0, [R6+URZ], R5 ;  /* 0x00000005060085a7 */ /* 0x000e64000800007f */
[----:B-1----:R-:W-:Y:S05]  /*6cc0*/  @!P0 BRA `(.L_x_123) ;  /* 0xfffffffc00f08947 */ /* 0x002fea000383ffff */
[----:B------:R-:W-:Y:S05]  /*6cd0*/  BRA `(.L_x_160) ;  /* 0xffffffec00e47947 */ /* 0x000fea000383ffff */
.L_x_124:
[----:B0-----:R0:W1:Y:S02]  /*6ce0*/  SYNCS.PHASECHK.TRANS64.TRYWAIT P0, [R9+URZ], R4 ;  /* 0x00000004090075a7 */ /* 0x001064000800017f */
[----:B-1----:R-:W-:Y:S05]  /*6cf0*/  @!P0 NANOSLEEP.SYNCS 0x989680 ;  /* 0x009896800000895d */ /* 0x002fea0003900000 */
[----:B------:R-:W1:Y:S02]  /*6d00*/  @!P0 SYNCS.PHASECHK.TRANS64 P0, [R9+URZ], R4 ;  /* 0x00000004090085a7 */ /* 0x000e64000800007f */
[----:B-1----:R-:W-:Y:S05]  /*6d10*/  @!P0 BRA `(.L_x_124) ;  /* 0xfffffffc00f08947 */ /* 0x002fea000383ffff */
[----:B------:R-:W-:Y:S05]  /*6d20*/  BRA `(.L_x_161) ;  /* 0xffffffec00f47947 */ /* 0x000fea000383ffff */
.L_x_125:
[----:B0-----:R0:W1:Y:S02]  /*6d30*/  SYNCS.PHASECHK.TRANS64.TRYWAIT P0, [R6+URZ], R5 ;  /* 0x00000005060075a7 */ /* 0x001064000800017f */
[----:B-1----:R-:W-:Y:S05]  /*6d40*/  @!P0 NANOSLEEP.SYNCS 0x989680 ;  /* 0x009896800000895d */ /* 0x002fea0003900000 */
[----:B------:R-:W1:Y:S02]  /*6d50*/  @!P0 SYNCS.PHASECHK.TRANS64 P0, [R6+URZ], R5 ;  /* 0x00000005060085a7 */ /* 0x000e64000800007f */
[----:B-1----:R-:W-:Y:S05]  /*6d60*/  @!P0 BRA `(.L_x_125) ;  /* 0xfffffffc00f08947 */ /* 0x002fea000383ffff */
[----:B------:R-:W-:Y:S05]  /*6d70*/  BRA `(.L_x_162) ;  /* 0xfffffff000047947 */ /* 0x000fea000383ffff */
.L_x_126:
[----:B0-----:R0:W1:Y:S02]  /*6d80*/  SYNCS.PHASECHK.TRANS64.TRYWAIT P0, [R9+URZ], R4 ;  /* 0x00000004090075a7 */ /* 0x001064000800017f */
[----:B-1----:R-:W-:Y:S05]  /*6d90*/  @!P0 NANOSLEEP.SYNCS 0x989680 ;  /* 0x009896800000895d */ /* 0x002fea0003900000 */
[----:B------:R-:W1:Y:S02]  /*6da0*/  @!P0 SYNCS.PHASECHK.TRANS64 P0, [R9+URZ], R4 ;  /* 0x00000004090085a7 */ /* 0x000e64000800007f */
[----:B-1----:R-:W-:Y:S05]  /*6db0*/  @!P0 BRA `(.L_x_126) ;  /* 0xfffffffc00f08947 */ /* 0x002fea000383ffff */
[----:B------:R-:W-:Y:S05]  /*6dc0*/  BRA `(.L_x_163) ;  /* 0xfffffff000147947 */ /* 0x000fea000383ffff */
.L_x_127:
[----:B0-----:R0:W1:Y:S02]  /*6dd0*/  SYNCS.PHASECHK.TRANS64.TRYWAIT P0, [R6+URZ], R5 ;  /* 0x00000005060075a7 */ /* 0x001064000800017f */
[----:B-1----:R-:W-:Y:S05]  /*6de0*/  @!P0 NANOSLEEP.SYNCS 0x989680 ;  /* 0x009896800000895d */ /* 0x002fea0003900000 */
[----:B------:R-:W1:Y:S02]  /*6df0*/  @!P0 SYNCS.PHASECHK.TRANS64 P0, [R6+URZ], R5 ;  /* 0x00000005060085a7 */ /* 0x000e64000800007f */
[----:B-1----:R-:W-:Y:S05]  /*6e00*/  @!P0 BRA `(.L_x_127) ;  /* 0xfffffffc00f08947 */ /* 0x002fea000383ffff */
[----:B------:R-:W-:Y:S05]  /*6e10*/  BRA `(.L_x_164) ;  /* 0xfffffff000247947 */ /* 0x000fea000383ffff */
.L_x_128:
[----:B0-----:R0:W1:Y:S02]  /*6e20*/  SYNCS.PHASECHK.TRANS64.TRYWAIT P0, [R9+URZ], R4 ;  /* 0x00000004090075a7 */ /* 0x001064000800017f */
[----:B-1----:R-:W-:Y:S05]  /*6e30*/  @!P0 NANOSLEEP.SYNCS 0x989680 ;  /* 0x009896800000895d */ /* 0x002fea0003900000 */
[----:B------:R-:W1:Y:S02]  /*6e40*/  @!P0 SYNCS.PHASECHK.TRANS64 P0, [R9+URZ], R4 ;  /* 0x00000004090085a7 */ /* 0x000e64000800007f */
[----:B-1----:R-:W-:Y:S05]  /*6e50*/  @!P0 BRA `(.L_x_128) ;  /* 0xfffffffc00f08947 */ /* 0x002fea000383ffff */
[----:B------:R-:W-:Y:S05]  /*6e60*/  BRA `(.L_x_165) ;  /* 0xfffffff000347947 */ /* 0x000fea000383ffff */
.L_x_129:
[----:B0-----:R0:W1:Y:S02]  /*6e70*/  SYNCS.PHASECHK.TRANS64.TRYWAIT P0, [R6+URZ], R5 ;  /* 0x00000005060075a7 */ /* 0x001064000800017f */
[----:B-1----:R-:W-:Y:S05]  /*6e80*/  @!P0 NANOSLEEP.SYNCS 0x989680 ;  /* 0x009896800000895d */ /* 0x002fea0003900000 */
[----:B------:R-:W1:Y:S02]  /*6e90*/  @!P0 SYNCS.PHASECHK.TRANS64 P0, [R6+URZ], R5 ;  /* 0x00000005060085a7 */ /* 0x000e64000800007f */
[----:B-1----:R-:W-:Y:S05]  /*6ea0*/  @!P0 BRA `(.L_x_129) ;  /* 0xfffffffc00f08947 */ /* 0x002fea000383ffff */
[----:B------:R-:W-:Y:S05]  /*6eb0*/  BRA `(.L_x_166) ;  /* 0xfffffff000447947 */ /* 0x000fea000383ffff */
.L_x_130:
[----:B0-----:R0:W1:Y:S02]  /*6ec0*/  SYNCS.PHASECHK.TRANS64.TRYWAIT P0, [R9+URZ], R4 ;  /* 0x00000004090075a7 */ /* 0x001064000800017f */
[----:B-1----:R-:W-:Y:S05]  /*6ed0*/  @!P0 NANOSLEEP.SYNCS 0x989680 ;  /* 0x009896800000895d */ /* 0x002fea0003900000 */
[----:B------:R-:W1:Y:S02]  /*6ee0*/  @!P0 SYNCS.PHASECHK.TRANS64 P0, [R9+URZ], R4 ;  /* 0x00000004090085a7 */ /* 0x000e64000800007f */
[----:B-1----:R-:W-:Y:S05]  /*6ef0*/  @!P0 BRA `(.L_x_130) ;  /* 0xfffffffc00f08947 */ /* 0x002fea000383ffff */
[----:B------:R-:W-:Y:S05]  /*6f00*/  BRA `(.L_x_167) ;  /* 0xfffffff000547947 */ /* 0x000fea000383ffff */
.L_x_131:
[----:B0-----:R0:W1:Y:S02]  /*6f10*/  SYNCS.PHASECHK.TRANS64.TRYWAIT P0, [R6+URZ], R5 ;  /* 0x00000005060075a7 */ /* 0x001064000800017f */
[----:B-1----:R-:W-:Y:S05]  /*6f20*/  @!P0 NANOSLEEP.SYNCS 0x989680 ;  /* 0x009896800000895d */ /* 0x002fea0003900000 */
[----:B------:R-:W1:Y:S02]  /*6f30*/  @!P0 SYNCS.PHASECHK.TRANS64 P0, [R6+URZ], R5 ;  /* 0x00000005060085a7 */ /* 0x000e64000800007f */
[----:B-1----:R-:W-:Y:S05]  /*6f40*/  @!P0 BRA `(.L_x_131) ;  /* 0xfffffffc00f08947 */ /* 0x002fea000383ffff */
[----:B------:R-:W-:Y:S05]  /*6f50*/  BRA `(.L_x_168) ;  /* 0xfffffff000647947 */ /* 0x000fea000383ffff */
.L_x_132:
[----:B0-----:R0:W1:Y:S02]  /*6f60*/  SYNCS.PHASECHK.TRANS64.TRYWAIT P0, [R9+URZ], R4 ;  /* 0x00000004090075a7 */ /* 0x001064000800017f */
[----:B-1----:R-:W-:Y:S05]  /*6f70*/  @!P0 NANOSLEEP.SYNCS 0x989680 ;  /* 0x009896800000895d */ /* 0x002fea0003900000 */
[----:B------:R-:W1:Y:S02]  /*6f80*/  @!P0 SYNCS.PHASECHK.TRANS64 P0, [R9+URZ], R4 ;  /* 0x00000004090085a7 */ /* 0x000e64000800007f */
[----:B-1----:R-:W-:Y:S05]  /*6f90*/  @!P0 BRA `(.L_x_132) ;  /* 0xfffffffc00f08947 */ /* 0x002fea000383ffff */
[----:B------:R-:W-:Y:S05]  /*6fa0*/  BRA `(.L_x_169) ;  /* 0xfffffff000747947 */ /* 0x000fea000383ffff */
.L_x_133:
[----:B0-----:R0:W1:Y:S02]  /*6fb0*/  SYNCS.PHASECHK.TRANS64.TRYWAIT P0, [R6+URZ], R5 ;  /* 0x00000005060075a7 */ /* 0x001064000800017f */
[----:B-1----:R-:W-:Y:S05]  /*6fc0*/  @!P0 NANOSLEEP.SYNCS 0x989680 ;  /* 0x009896800000895d */ /* 0x002fea0003900000 */
[----:B------:R-:W1:Y:S02]  /*6fd0*/  @!P0 SYNCS.PHASECHK.TRANS64 P0, [R6+URZ], R5 ;  /* 0x00000005060085a7 */ /* 0x000e64000800007f */
[----:B-1----:R-:W-:Y:S05]  /*6fe0*/  @!P0 BRA `(.L_x_133) ;  /* 0xfffffffc00f08947 */ /* 0x002fea000383ffff */
[----:B------:R-:W-:Y:S05]  /*6ff0*/  BRA `(.L_x_170) ;  /* 0xfffffff000847947 */ /* 0x000fea000383ffff */
.L_x_134:
[----:B0-----:R0:W1:Y:S02]  /*7000*/  SYNCS.PHASECHK.TRANS64.TRYWAIT P0, [R9+URZ], R4 ;  /* 0x00000004090075a7 */ /* 0x001064000800017f */
[----:B-1----:R-:W-:Y:S05]  /*7010*/  @!P0 NANOSLEEP.SYNCS 0x989680 ;  /* 0x009896800000895d */ /* 0x002fea0003900000 */
[----:B------:R-:W1:Y:S02]  /*7020*/  @!P0 SYNCS.PHASECHK.TRANS64 P0, [R9+URZ], R4 ;  /* 0x00000004090085a7 */ /* 0x000e64000800007f */
[----:B-1----:R-:W-:Y:S05]  /*7030*/  @!P0 BRA `(.L_x_134) ;  /* 0xfffffffc00f08947 */ /* 0x002fea000383ffff */
[----:B------:R-:W-:Y:S05]  /*7040*/  BRA `(.L_x_171) ;  /* 0xfffffff000947947 */ /* 0x000fea000383ffff */
.L_x_135:
[----:B0-----:R0:W1:Y:S02]  /*7050*/  SYNCS.PHASECHK.TRANS64.TRYWAIT P0, [R6+URZ], R5 ;  /* 0x00000005060075a7 */ /* 0x001064000800017f */
[----:B-1----:R-:W-:Y:S05]  /*7060*/  @!P0 NANOSLEEP.SYNCS 0x989680 ;  /* 0x009896800000895d */ /* 0x002fea0003900000 */
[----:B------:R-:W1:Y:S02]  /*7070*/  @!P0 SYNCS.PHASECHK.TRANS64 P0, [R6+URZ], R5 ;  /* 0x00000005060085a7 */ /* 0x000e64000800007f */
[----:B-1----:R-:W-:Y:S05]  /*7080*/  @!P0 BRA `(.L_x_135) ;  /* 0xfffffffc00f08947 */ /* 0x002fea000383ffff */
[----:B------:R-:W-:Y:S05]  /*7090*/  BRA `(.L_x_172) ;  /* 0xfffffff000a47947 */ /* 0x000fea000383ffff */
.L_x_136:
[----:B0-----:R0:W1:Y:S02]  /*70a0*/  SYNCS.PHASECHK.TRANS64.TRYWAIT P0, [R9+URZ], R4 ;  /* 0x00000004090075a7 */ /* 0x001064000800017f */
[----:B-1----:R-:W-:Y:S05]  /*70b0*/  @!P0 NANOSLEEP.SYNCS 0x989680 ;  /* 0x009896800000895d */ /* 0x002fea0003900000 */
[----:B------:R-:W1:Y:S02]  /*70c0*/  @!P0 SYNCS.PHASECHK.TRANS64 P0, [R9+URZ], R4 ;  /* 0x00000004090085a7 */ /* 0x000e64000800007f */
[----:B-1----:R-:W-:Y:S05]  /*70d0*/  @!P0 BRA `(.L_x_136) ;  /* 0xfffffffc00f08947 */ /* 0x002fea000383ffff */
[----:B------:R-:W-:Y:S05]  /*70e0*/  BRA `(.L_x_173) ;  /* 0xfffffff000b47947 */ /* 0x000fea000383ffff */
.L_x_137:
[----:B0-----:R0:W1:Y:S02]  /*70f0*/  SYNCS.PHASECHK.TRANS64.TRYWAIT P0, [R6+URZ], R5 ;  /* 0x00000005060075a7 */ /* 0x001064000800017f */
[----:B-1----:R-:W-:Y:S05]  /*7100*/  @!P0 NANOSLEEP.SYNCS 0x989680 ;  /* 0x009896800000895d */ /* 0x002fea0003900000 */
[----:B------:R-:W1:Y:S02]  /*7110*/  @!P0 SYNCS.PHASECHK.TRANS64 P0, [R6+URZ], R5 ;  /* 0x00000005060085a7 */ /* 0x000e64000800007f */
[----:B-1----:R-:W-:Y:S05]  /*7120*/  @!P0 BRA `(.L_x_137) ;  /* 0xfffffffc00f08947 */ /* 0x002fea000383ffff */
[----:B------:R-:W-:Y:S05]  /*7130*/  BRA `(.L_x_174) ;  /* 0xfffffff000c47947 */ /* 0x000fea000383ffff */
.L_x_138:
[----:B0-----:R0:W1:Y:S02]  /*7140*/  SYNCS.PHASECHK.TRANS64.TRYWAIT P0, [R9+URZ], R4 ;  /* 0x00000004090075a7 */ /* 0x001064000800017f */
[----:B-1----:R-:W-:Y:S05]  /*7150*/  @!P0 NANOSLEEP.SYNCS 0x989680 ;  /* 0x009896800000895d */ /* 0x002fea0003900000 */
[----:B------:R-:W1:Y:S02]  /*7160*/  @!P0 SYNCS.PHASECHK.TRANS64 P0, [R9+URZ], R4 ;  /* 0x00000004090085a7 */ /* 0x000e64000800007f */
[----:B-1----:R-:W-:Y:S05]  /*7170*/  @!P0 BRA `(.L_x_138) ;  /* 0xfffffffc00f08947 */ /* 0x002fea000383ffff */
[----:B------:R-:W-:Y:S05]  /*7180*/  BRA `(.L_x_175) ;  /* 0xfffffff000d47947 */ /* 0x000fea000383ffff */
.L_x_139:
[----:B0-----:R0:W1:Y:S02]  /*7190*/  SYNCS.PHASECHK.TRANS64.TRYWAIT P0, [R6+URZ], R5 ;  /* 0x00000005060075a7 */ /* 0x001064000800017f */
[----:B-1----:R-:W-:Y:S05]  /*71a0*/  @!P0 NANOSLEEP.SYNCS 0x989680 ;  /* 0x009896800000895d */ /* 0x002fea0003900000 */
[----:B------:R-:W1:Y:S02]  /*71b0*/  @!P0 SYNCS.PHASECHK.TRANS64 P0, [R6+URZ], R5 ;  /* 0x00000005060085a7 */ /* 0x000e64000800007f */
[----:B-1----:R-:W-:Y:S05]  /*71c0*/  @!P0 BRA `(.L_x_139) ;  /* 0xfffffffc00f08947 */ /* 0x002fea000383ffff */
[----:B------:R-:W-:Y:S05]  /*71d0*/  BRA `(.L_x_176) ;  /* 0xfffffff000e47947 */ /* 0x000fea000383ffff */
.L_x_140:
[----:B0-----:R0:W1:Y:S02]  /*71e0*/  SYNCS.PHASECHK.TRANS64.TRYWAIT P0, [R9+URZ], R4 ;  /* 0x00000004090075a7 */ /* 0x001064000800017f */
[----:B-1----:R-:W-:Y:S05]  /*71f0*/  @!P0 NANOSLEEP.SYNCS 0x989680 ;  /* 0x009896800000895d */ /* 0x002fea0003900000 */
[----:B------:R-:W1:Y:S02]  /*7200*/  @!P0 SYNCS.PHASECHK.TRANS64 P0, [R9+URZ], R4 ;  /* 0x00000004090085a7 */ /* 0x000e64000800007f */
[----:B-1----:R-:W-:Y:S05]  /*7210*/  @!P0 BRA `(.L_x_140) ;  /* 0xfffffffc00f08947 */ /* 0x002fea000383ffff */
[----:B------:R-:W-:Y:S05]  /*7220*/  BRA `(.L_x_177) ;  /* 0xfffffff000f47947 */ /* 0x000fea000383ffff */
.L_x_141:
[----:B0-----:R0:W1:Y:S02]  /*7230*/  SYNCS.PHASECHK.TRANS64.TRYWAIT P0, [R6+URZ], R5 ;  /* 0x00000005060075a7 */ /* 0x001064000800017f */
[----:B-1----:R-:W-:Y:S05]  /*7240*/  @!P0 NANOSLEEP.SYNCS 0x989680 ;  /* 0x009896800000895d */ /* 0x002fea0003900000 */
[----:B------:R-:W1:Y:S02]  /*7250*/  @!P0 SYNCS.PHASECHK.TRANS64 P0, [R6+URZ], R5 ;  /* 0x00000005060085a7 */ /* 0x000e64000800007f */
[----:B-1----:R-:W-:Y:S05]  /*7260*/  @!P0 BRA `(.L_x_141) ;  /* 0xfffffffc00f08947 */ /* 0x002fea000383ffff */
[----:B------:R-:W-:Y:S05]  /*7270*/  BRA `(.L_x_178) ;  /* 0xfffffff400047947 */ /* 0x000fea000383ffff */
.L_x_142:
[----:B0-----:R0:W1:Y:S02]  /*7280*/  SYNCS.PHASECHK.TRANS64.TRYWAIT P0, [R9+URZ], R4 ;  /* 0x00000004090075a7 */ /* 0x001064000800017f */
[----:B-1----:R-:W-:Y:S05]  /*7290*/  @!P0 NANOSLEEP.SYNCS 0x989680 ;  /* 0x009896800000895d */ /* 0x002fea0003900000 */
[----:B------:R-:W1:Y:S02]  /*72a0*/  @!P0 SYNCS.PHASECHK.TRANS64 P0, [R9+URZ], R4 ;  /* 0x00000004090085a7 */ /* 0x000e64000800007f */
[----:B-1----:R-:W-:Y:S05]  /*72b0*/  @!P0 BRA `(.L_x_142) ;  /* 0xfffffffc00f08947 */ /* 0x002fea000383ffff */
[----:B------:R-:W-:Y:S05]  /*72c0*/  BRA `(.L_x_179) ;  /* 0xfffffff400147947 */ /* 0x000fea000383ffff */
.L_x_143:
[----:B-1----:R1:W2:Y:S02]  /*72d0*/  SYNCS.PHASECHK.TRANS64.TRYWAIT P0, [R6+URZ], R5 ;  /* 0x00000005060075a7 */ /* 0x0022a4000800017f */
[----:B--2---:R-:W-:Y:S05]  /*72e0*/  @!P0 NANOSLEEP.SYNCS 0x989680 ;  /* 0x009896800000895d */ /* 0x004fea0003900000 */
[----:B------:R-:W2:Y:S02]  /*72f0*/  @!P0 SYNCS.PHASECHK.TRANS64 P0, [R6+URZ], R5 ;  /* 0x00000005060085a7 */ /* 0x000ea4000800007f */
[----:B--2---:R-:W-:Y:S05]  /*7300*/  @!P0 BRA `(.L_x_143) ;  /* 0xfffffffc00f08947 */ /* 0x004fea000383ffff */
[----:B------:R-:W-:Y:S05]  /*7310*/  BRA `(.L_x_180) ;  /* 0xfffffff4001c7947 */ /* 0x000fea000383ffff */
.L_x_181:
[----:B------:R-:W-:-:S00]  /*7320*/  BRA `(.L_x_181) ;  /* 0xfffffffc00fc7947 */ /* 0x000fc0000383ffff */
[----:B------:R-:W-:-:S00]  /*7330*/  NOP ;  /* 0x0000000000007918 */ /* 0x000fc00000000000 */
        /* <DEDUP_REMOVED lines=12> */
.L_x_182:


//--------------------- .nv.global.init           --------------------------
	.section	.nv.global.init,"aw",@progbits
.nv.global.init:
	.type		$str$22,@object
	.size		$str$22,($str$23 - $str$22)
$str$22:
        /*0000*/ 	.byte	0x6b, 0x5f, 0x74, 0x69, 0x6c, 0x65, 0x5f, 0x63, 0x6f, 0x75, 0x6e, 0x74, 0x20, 0x3e, 0x3d, 0x20
        /*0010*/ 	.byte	0x31, 0x00
	.type		$str$23,@object
	.size		$str$23,(__unnamed_1 - $str$23)
$str$23:
        /*0012*/ 	.byte	0x2f, 0x74, 0x6d, 0x70, 0x2f, 0x63, 0x75, 0x74, 0x6c, 0x61, 0x73, 0x73, 0x5f, 0x73, 0x77, 0x65
        /*0022*/ 	.byte	0x65, 0x70, 0x5f, 0x73, 0x72, 0x63, 0x2f, 0x69, 0x6e, 0x63, 0x6c, 0x75, 0x64, 0x65, 0x2f, 0x63
        /*0032*/ 	.byte	0x75, 0x74, 0x6c, 0x61, 0x73, 0x73, 0x2f, 0x67, 0x65, 0x6d, 0x6d, 0x2f, 0x63, 0x6f, 0x6c, 0x6c
        /*0042*/ 	.byte	0x65, 0x63, 0x74, 0x69, 0x76, 0x65, 0x2f, 0x73, 0x6d, 0x39, 0x30, 0x5f, 0x6d, 0x6d, 0x61, 0x5f
        /*0052*/ 	.byte	0x74, 0x6d, 0x61, 0x5f, 0x67, 0x6d, 0x6d, 0x61, 0x5f, 0x73, 0x73, 0x5f, 0x77, 0x61, 0x72, 0x70
        /*0062*/ 	.byte	0x73, 0x70, 0x65, 0x63, 0x69, 0x61, 0x6c, 0x69, 0x7a, 0x65, 0x64, 0x2e, 0x68, 0x70, 0x70, 0x00
	.type		__unnamed_1,@object
	.size		__unnamed_1,(.L_0 - __unnamed_1)
__unnamed_1:
        /*0072*/ 	.byte	0x76, 0x6f, 0x69, 0x64, 0x20, 0x63, 0x75, 0x74, 0x6c, 0x61, 0x73, 0x73, 0x3a, 0x3a, 0x67, 0x65
        /* <DEDUP_REMOVED lines=179> */
        /*0bb2*/ 	.byte	0x74, 0x69, 0x74, 0x79, 0x5d, 0x00
.L_0:


//--------------------- .nv.shared._ZN7cutlass13device_kernelINS_4gemm6kernel13GemmUniversalIN4cute5tupleIJiiiiEEENS1_10collective13CollectiveMmaINS1_34MainloopSm90TmaGmmaWarpSpecializedILi28ENS5_IJNS4_1CILi1EEESB_SB_EEENS1_32KernelTmaWarpSpecializedPingpongEEENS5_IJNSA_ILi64EEESF_NSA_ILi32EEEEEENS_6half_tENS5_IJSB_llEEESI_NS5_IJlSB_lEEENS4_8TiledMMAINS4_8MMA_AtomIJNS4_4SM904GMMA25MMA_64x64x16_F32F16F16_SSILNSO_5MajorE1ELSQ_0ELNSO_7ScaleInE1ELSR_1EEEEEENS4_6LayoutISC_NS5_IJNSA_ILi0EEESV_SV_EEEEENS5_IJNS4_10UnderscoreESY_SY_EEEEENS4_13SM90_TMA_LOADENS4_14ComposedLayoutINS4_7SwizzleILi3ELi4ELi3EEENS4_18smem_ptr_flag_bitsILi16EEENSU_INS5_IJSF_NSA_ILi8EEEEEENS5_IJSB_SF_EEEEEEEvNS4_8identityES11_NS12_INS13_ILi2ELi4ELi3EEES16_NSU_INS5_IJS17_SG_EEENS5_IJSG_SB_EEEEEEEvS1C_EENS_8epilogue10collective6detail29Sm90TmaWarpSpecializedAdapterINS1K_15DefaultEpilogueISI_SK_SK_NS1J_6thread17LinearCombinationISI_Li1EffLNS1O_9ScaleType4KindE0ELNS_15FloatRoundStyleE2ESI_EENS1_15EpilogueDefaultEEEEEvvEEEEvNT_6ParamsE --------------------------
	.section	.nv.shared._ZN7cutlass13device_kernelINS_4gemm6kernel13GemmUniversalIN4cute5tupleIJiiiiEEENS1_10collective13CollectiveMmaINS1_34MainloopSm90TmaGmmaWarpSpecializedILi28ENS5_IJNS4_1CILi1EEESB_SB_EEENS1_32KernelTmaWarpSpecializedPingpongEEENS5_IJNSA_ILi64EEESF_NSA_ILi32EEEEEENS_6half_tENS5_IJSB_llEEESI_NS5_IJlSB_lEEENS4_8TiledMMAINS4_8MMA_AtomIJNS4_4SM904GMMA25MMA_64x64x16_F32F16F16_SSILNSO_5MajorE1ELSQ_0ELNSO_7ScaleInE1ELSR_1EEEEEENS4_6LayoutISC_NS5_IJNSA_ILi0EEESV_SV_EEEEENS5_IJNS4_10UnderscoreESY_SY_EEEEENS4_13SM90_TMA_LOADENS4_14ComposedLayoutINS4_7SwizzleILi3ELi4ELi3EEENS4_18smem_ptr_flag_bitsILi16EEENSU_INS5_IJSF_NSA_ILi8EEEEEENS5_IJSB_SF_EEEEEEEvNS4_8identityES11_NS12_INS13_ILi2ELi4ELi3EEES16_NSU_INS5_IJS17_SG_EEENS5_IJSG_SB_EEEEEEEvS1C_EENS_8epilogue10collective6detail29Sm90TmaWarpSpecializedAdapterINS1K_15DefaultEpilogueISI_SK_SK_NS1J_6thread17LinearCombinationISI_Li1EffLNS1O_9ScaleType4KindE0ELNS_15FloatRoundStyleE2ESI_EENS1_15EpilogueDefaultEEEEEvvEEEEvNT_6ParamsE,"aw",@nobits
	.sectionflags	@""
	.align	16
	.zero		1024


//--------------------- .nv.shared.reserved.0     --------------------------
	.section	.nv.shared.reserved.0,"aw",@nobits
	.weak		__nv_reservedSMEM_offset_0_alias
	.size		__nv_reservedSMEM_offset_0_alias, 0, 0
	.other		__nv_reservedSMEM_offset_0_alias,@"STO_CUDA_RESERVED_SHARED STV_DEFAULT"
__nv_reservedSMEM_offset_0_alias:
	.zero		0


//--------------------- .nv.global                --------------------------
	.section	.nv.global,"aw",@nobits
.nv.global:
	.type		_ZN39_INTERNAL_07cb91b5_4_k_cu_b3f422ca_29754cute1_E,@object
	.size		_ZN39_INTERNAL_07cb91b5_4_k_cu_b3f422ca_29754cute1_E,(_ZN39_INTERNAL_07cb91b5_4_k_cu_b3f422ca_29754cuda3std3__45__cpo6cbeginE - _ZN39_INTERNAL_07cb91b5_4_k_cu_b3f422ca_29754cute1_E)
_ZN39_INTERNAL_07cb91b5_4_k_cu_b3f422ca_29754cute1_E:
	.zero		1
	.type		_ZN39_INTERNAL_07cb91b5_4_k_cu_b3f422ca_29754cuda3std3__45__cpo6cbeginE,@object
	.size		_ZN39_INTERNAL_07cb91b5_4_k_cu_b3f422ca_29754cuda3std3__45__cpo6cbeginE,(_ZN39_INTERNAL_07cb91b5_4_k_cu_b3f422ca_29754cuda3std3__48in_placeE - _ZN39_INTERNAL_07cb91b5_4_k_cu_b3f422ca_29754cuda3std3__45__cpo6cbeginE)
_ZN39_INTERNAL_07cb91b5_4_k_cu_b3f422ca_29754cuda3std3__45__cpo6cbeginE:
	.zero		1
	.type		_ZN39_INTERNAL_07cb91b5_4_k_cu_b3f422ca_29754cuda3std3__48in_placeE,@object
	.size		_ZN39_INTERNAL_07cb91b5_4_k_cu_b3f422ca_29754cuda3std3__48in_placeE,(_ZN39_INTERNAL_07cb91b5_4_k_cu_b3f422ca_29754cuda3std6ranges3__45__cpo9iter_moveE - _ZN39_INTERNAL_07cb91b5_4_k_cu_b3f422ca_29754cuda3std3__48in_placeE)
_ZN39_INTERNAL_07cb91b5_4_k_cu_b3f422ca_29754cuda3std3__48in_placeE:
	.zero		1
	.type		_ZN39_INTERNAL_07cb91b5_4_k_cu_b3f422ca_29754cuda3std6ranges3__45__cpo9iter_moveE,@object
	.size		_ZN39_INTERNAL_07cb91b5_4_k_cu_b3f422ca_29754cuda3std6ranges3__45__cpo9iter_moveE,(_ZN39_INTERNAL_07cb91b5_4_k_cu_b3f422ca_29754cuda3std3__45__cpo5beginE - _ZN39_INTERNAL_07cb91b5_4_k_cu_b3f422ca_29754cuda3std6ranges3__45__cpo9iter_moveE)
_ZN39_INTERNAL_07cb91b5_4_k_cu_b3f422ca_29754cuda3std6ranges3__45__cpo9iter_moveE:
	.zero		1
	.type		_ZN39_INTERNAL_07cb91b5_4_k_cu_b3f422ca_29754cuda3std3__45__cpo5beginE,@object
	.size		_ZN39_INTERNAL_07cb91b5_4_k_cu_b3f422ca_29754cuda3std3__45__cpo5beginE,(_ZN39_INTERNAL_07cb91b5_4_k_cu_b3f422ca_29754cuda3std3__441_GLOBAL__N__07cb91b5_4_k_cu_b3f422ca_29756ignoreE - _ZN39_INTERNAL_07cb91b5_4_k_cu_b3f422ca_29754cuda3std3__45__cpo5beginE)
_ZN39_INTERNAL_07cb91b5_4_k_cu_b3f422ca_29754cuda3std3__45__cpo5beginE:
	.zero		1
	.type		_ZN39_INTERNAL_07cb91b5_4_k_cu_b3f422ca_29754cuda3std3__441_GLOBAL__N__07cb91b5_4_k_cu_b3f422ca_29756ignoreE,@object
	.size		_ZN39_INTERNAL_07cb91b5_4_k_cu_b3f422ca_29754cuda3std3__441_GLOBAL__N__07cb91b5_4_k_cu_b3f422ca_29756ignoreE,(_ZN39_INTERNAL_07cb91b5_4_k_cu_b3f422ca_29754cute7productE - _ZN39_INTERNAL_07cb91b5_4_k_cu_b3f422ca_29754cuda3std3__441_GLOBAL__N__07cb91b5_4_k_cu_b3f422ca_29756ignoreE)
_ZN39_INTERNAL_07cb91b5_4_k_cu_b3f422ca_29754cuda3std3__441_GLOBAL__N__07cb91b5_4_k_cu_b3f422ca_29756ignoreE:
	.zero		1
	.type		_ZN39_INTERNAL_07cb91b5_4_k_cu_b3f422ca_29754cute7productE,@object
	.size		_ZN39_INTERNAL_07cb91b5_4_k_cu_b3f422ca_29754cute7productE,(_ZN39_INTERNAL_07cb91b5_4_k_cu_b3f422ca_29754cuda3std3__45__cpo3endE - _ZN39_INTERNAL_07cb91b5_4_k_cu_b3f422ca_29754cute7productE)
_ZN39_INTERNAL_07cb91b5_4_k_cu_b3f422ca_29754cute7productE:
	.zero		1
	.type		_ZN39_INTERNAL_07cb91b5_4_k_cu_b3f422ca_29754cuda3std3__45__cpo3endE,@object
	.size		_ZN39_INTERNAL_07cb91b5_4_k_cu_b3f422ca_29754cuda3std3__45__cpo3endE,(_ZN39_INTERNAL_07cb91b5_4_k_cu_b3f422ca_29754cuda3std3__419piecewise_constructE - _ZN39_INTERNAL_07cb91b5_4_k_cu_b3f422ca_29754cuda3std3__45__cpo3endE)
_ZN39_INTERNAL_07cb91b5_4_k_cu_b3f422ca_29754cuda3std3__45__cpo3endE:
	.zero		1
	.type		_ZN39_INTERNAL_07cb91b5_4_k_cu_b3f422ca_29754cuda3std3__419piecewise_constructE,@object
	.size		_ZN39_INTERNAL_07cb91b5_4_k_cu_b3f422ca_29754cuda3std3__419piecewise_constructE,(_ZN39_INTERNAL_07cb91b5_4_k_cu_b3f422ca_29754cuda3std3__45__cpo4cendE - _ZN39_INTERNAL_07cb91b5_4_k_cu_b3f422ca_29754cuda3std3__419piecewise_constructE)
_ZN39_INTERNAL_07cb91b5_4_k_cu_b3f422ca_29754cuda3std3__419piecewise_constructE:
	.zero		1
	.type		_ZN39_INTERNAL_07cb91b5_4_k_cu_b3f422ca_29754cuda3std3__45__cpo4cendE,@object
	.size		_ZN39_INTERNAL_07cb91b5_4_k_cu_b3f422ca_29754cuda3std3__45__cpo4cendE,(_ZN39_INTERNAL_07cb91b5_4_k_cu_b3f422ca_29754cuda3std6ranges3__45__cpo4swapE - _ZN39_INTERNAL_07cb91b5_4_k_cu_b3f422ca_29754cuda3std3__45__cpo4cendE)
_ZN39_INTERNAL_07cb91b5_4_k_cu_b3f422ca_29754cuda3std3__45__cpo4cendE:
	.zero		1
	.type		_ZN39_INTERNAL_07cb91b5_4_k_cu_b3f422ca_29754cuda3std6ranges3__45__cpo4swapE,@object
	.size		_ZN39_INTERNAL_07cb91b5_4_k_cu_b3f422ca_29754cuda3std6ranges3__45__cpo4swapE,(.L_8 - _ZN39_INTERNAL_07cb91b5_4_k_cu_b3f422ca_29754cuda3std6ranges3__45__cpo4swapE)
_ZN39_INTERNAL_07cb91b5_4_k_cu_b3f422ca_29754cuda3std6ranges3__45__cpo4swapE:
	.zero		1
.L_8:


//--------------------- .nv.constant0._ZN7cutlass13device_kernelINS_4gemm6kernel13GemmUniversalIN4cute5tupleIJiiiiEEENS1_10collective13CollectiveMmaINS1_34MainloopSm90TmaGmmaWarpSpecializedILi28ENS5_IJNS4_1CILi1EEESB_SB_EEENS1_32KernelTmaWarpSpecializedPingpongEEENS5_IJNSA_ILi64EEESF_NSA_ILi32EEEEEENS_6half_tENS5_IJSB_llEEESI_NS5_IJlSB_lEEENS4_8TiledMMAINS4_8MMA_AtomIJNS4_4SM904GMMA25MMA_64x64x16_F32F16F16_SSILNSO_5MajorE1ELSQ_0ELNSO_7ScaleInE1ELSR_1EEEEEENS4_6LayoutISC_NS5_IJNSA_ILi0EEESV_SV_EEEEENS5_IJNS4_10UnderscoreESY_SY_EEEEENS4_13SM90_TMA_LOADENS4_14ComposedLayoutINS4_7SwizzleILi3ELi4ELi3EEENS4_18smem_ptr_flag_bitsILi16EEENSU_INS5_IJSF_NSA_ILi8EEEEEENS5_IJSB_SF_EEEEEEEvNS4_8identityES11_NS12_INS13_ILi2ELi4ELi3EEES16_NSU_INS5_IJS17_SG_EEENS5_IJSG_SB_EEEEEEEvS1C_EENS_8epilogue10collective6detail29Sm90TmaWarpSpecializedAdapterINS1K_15DefaultEpilogueISI_SK_SK_NS1J_6thread17LinearCombinationISI_Li1EffLNS1O_9ScaleType4KindE0ELNS_15FloatRoundStyleE2ESI_EENS1_15EpilogueDefaultEEEEEvvEEEEvNT_6ParamsE --------------------------
	.section	.nv.constant0._ZN7cutlass13device_kernelINS_4gemm6kernel13GemmUniversalIN4cute5tupleIJiiiiEEENS1_10collective13CollectiveMmaINS1_34MainloopSm90TmaGmmaWarpSpecializedILi28ENS5_IJNS4_1CILi1EEESB_SB_EEENS1_32KernelTmaWarpSpecializedPingpongEEENS5_IJNSA_ILi64EEESF_NSA_ILi32EEEEEENS_6half_tENS5_IJSB_llEEESI_NS5_IJlSB_lEEENS4_8TiledMMAINS4_8MMA_AtomIJNS4_4SM904GMMA25MMA_64x64x16_F32F16F16_SSILNSO_5MajorE1ELSQ_0ELNSO_7ScaleInE1ELSR_1EEEEEENS4_6LayoutISC_NS5_IJNSA_ILi0EEESV_SV_EEEEENS5_IJNS4_10UnderscoreESY_SY_EEEEENS4_13SM90_TMA_LOADENS4_14ComposedLayoutINS4_7SwizzleILi3ELi4ELi3EEENS4_18smem_ptr_flag_bitsILi16EEENSU_INS5_IJSF_NSA_ILi8EEEEEENS5_IJSB_SF_EEEEEEEvNS4_8identityES11_NS12_INS13_ILi2ELi4ELi3EEES16_NSU_INS5_IJS17_SG_EEENS5_IJSG_SB_EEEEEEEvS1C_EENS_8epilogue10collective6detail29Sm90TmaWarpSpecializedAdapterINS1K_15DefaultEpilogueISI_SK_SK_NS1J_6thread17LinearCombinationISI_Li1EffLNS1O_9ScaleType4KindE0ELNS_15FloatRoundStyleE2ESI_EENS1_15EpilogueDefaultEEEEEvvEEEEvNT_6ParamsE,"a",@progbits
	.sectionflags	@""
	.align	4
.nv.constant0._ZN7cutlass13device_kernelINS_4gemm6kernel13GemmUniversalIN4cute5tupleIJiiiiEEENS1_10collective13CollectiveMmaINS1_34MainloopSm90TmaGmmaWarpSpecializedILi28ENS5_IJNS4_1CILi1EEESB_SB_EEENS1_32KernelTmaWarpSpecializedPingpongEEENS5_IJNSA_ILi64EEESF_NSA_ILi32EEEEEENS_6half_tENS5_IJSB_llEEESI_NS5_IJlSB_lEEENS4_8TiledMMAINS4_8MMA_AtomIJNS4_4SM904GMMA25MMA_64x64x16_F32F16F16_SSILNSO_5MajorE1ELSQ_0ELNSO_7ScaleInE1ELSR_1EEEEEENS4_6LayoutISC_NS5_IJNSA_ILi0EEESV_SV_EEEEENS5_IJNS4_10UnderscoreESY_SY_EEEEENS4_13SM90_TMA_LOADENS4_14ComposedLayoutINS4_7SwizzleILi3ELi4ELi3EEENS4_18smem_ptr_flag_bitsILi16EEENSU_INS5_IJSF_NSA_ILi8EEEEEENS5_IJSB_SF_EEEEEEEvNS4_8identityES11_NS12_INS13_ILi2ELi4ELi3EEES16_NSU_INS5_IJS17_SG_EEENS5_IJSG_SB_EEEEEEEvS1C_EENS_8epilogue10collective6detail29Sm90TmaWarpSpecializedAdapterINS1K_15DefaultEpilogueISI_SK_SK_NS1J_6thread17LinearCombinationISI_Li1EffLNS1O_9ScaleType4KindE0ELNS_15FloatRoundStyleE2ESI_EENS1_15EpilogueDefaultEEEEEvvEEEEvNT_6ParamsE:
	.zero		1664


//--------------------- SYMBOLS --------------------------

	.type		.nv.reservedSmem.offset0,@object
	.size		.nv.reservedSmem.offset0,0x4
	.type		__assertfail,@function
